//
// Generated by NVIDIA NVVM Compiler
//
// Compiler Build ID: CL-36424714
// Cuda compilation tools, release 13.0, V13.0.88
// Based on NVVM 20.0.0
//

.version 9.0
.target sm_100
.address_size 64

	// .globl	wmma_example
// _ZZ12wmma_exampleE4smem has been demoted

.visible .entry wmma_example(
	.param .u64 .ptr .align 1 wmma_example_param_0,
	.param .u64 .ptr .align 1 wmma_example_param_1,
	.param .u64 .ptr .align 1 wmma_example_param_2,
	.param .u32 wmma_example_param_3,
	.param .u32 wmma_example_param_4
)
.maxntid 128
{
	.reg .pred 	%p<6>;
	.reg .b16 	%rs<323>;
	.reg .b32 	%r<913>;
	.reg .b32 	%f<2>;
	.reg .b64 	%rd<106>;
	// demoted variable
	.shared .align 16 .b8 _ZZ12wmma_exampleE4smem[49152];
	ld.param.u64 	%rd23, [wmma_example_param_1];
	ld.param.u64 	%rd24, [wmma_example_param_2];
	ld.param.u32 	%r16, [wmma_example_param_3];
	ld.param.u32 	%r41, [wmma_example_param_4];
	mov.u32 	%r42, %ctaid.x;
	mov.u32 	%r43, %ctaid.y;
	mov.u32 	%r1, %tid.x;
	shr.s32 	%r44, %r41, 31;
	shr.u32 	%r45, %r44, 26;
	add.s32 	%r46, %r41, %r45;
	shr.s32 	%r2, %r46, 6;
	shl.b32 	%r3, %r42, 6;
	shl.b32 	%r47, %r1, 3;
	and.b32  	%r48, %r47, 56;
	shr.u32 	%r49, %r1, 3;
	or.b32  	%r50, %r49, %r3;
	mad.lo.s32 	%r51, %r41, %r50, %r48;
	cvt.s64.s32 	%rd1, %r51;
	shl.b32 	%r4, %r43, 7;
	and.b32  	%r52, %r47, 120;
	or.b32  	%r53, %r52, %r4;
	shr.u32 	%r54, %r1, 4;
	mad.lo.s32 	%r55, %r16, %r54, %r53;
	cvt.s64.s32 	%rd2, %r55;
	and.b32  	%r56, %r47, 960;
	xor.b32  	%r57, %r47, %r1;
	and.b32  	%r58, %r57, 56;
	or.b32  	%r5, %r58, %r56;
	and.b32  	%r59, %r47, 896;
	shr.u32 	%r60, %r1, 1;
	and.b32  	%r61, %r60, 56;
	xor.b32  	%r62, %r61, %r52;
	or.b32  	%r6, %r62, %r59;
	mov.f32 	%f1, 0f00000000;
	// begin inline asm
	{  cvt.rn.f16.f32 %rs259, %f1;}

	// end inline asm
	shl.b32 	%r63, %r5, 1;
	mov.u32 	%r64, _ZZ12wmma_exampleE4smem;
	add.s32 	%r17, %r64, %r63;
	mul.wide.s32 	%rd49, %r51, 2;
	add.s64 	%rd25, %rd23, %rd49;
	// begin inline asm
	cp.async.cg.shared.global [%r17], [%rd25], 16, 16;
	// end inline asm
	add.s32 	%r18, %r17, 2048;
	shl.b32 	%r65, %r41, 4;
	mul.wide.s32 	%rd3, %r65, 2;
	add.s64 	%rd26, %rd25, %rd3;
	// begin inline asm
	cp.async.cg.shared.global [%r18], [%rd26], 16, 16;
	// end inline asm
	add.s32 	%r19, %r17, 4096;
	shl.b32 	%r66, %r41, 5;
	mul.wide.s32 	%rd4, %r66, 2;
	add.s64 	%rd27, %rd25, %rd4;
	// begin inline asm
	cp.async.cg.shared.global [%r19], [%rd27], 16, 16;
	// end inline asm
	add.s32 	%r20, %r17, 6144;
	mul.lo.s32 	%r67, %r41, 48;
	mul.wide.s32 	%rd5, %r67, 2;
	add.s64 	%rd28, %rd25, %rd5;
	// begin inline asm
	cp.async.cg.shared.global [%r20], [%rd28], 16, 16;
	// end inline asm
	shl.b32 	%r68, %r6, 1;
	add.s32 	%r69, %r64, %r68;
	add.s32 	%r21, %r69, 16384;
	mul.wide.s32 	%rd50, %r55, 2;
	add.s64 	%rd29, %rd24, %rd50;
	// begin inline asm
	cp.async.cg.shared.global [%r21], [%rd29], 16, 16;
	// end inline asm
	add.s32 	%r22, %r69, 18432;
	shl.b32 	%r70, %r16, 3;
	mul.wide.s32 	%rd6, %r70, 2;
	add.s64 	%rd30, %rd29, %rd6;
	// begin inline asm
	cp.async.cg.shared.global [%r22], [%rd30], 16, 16;
	// end inline asm
	add.s32 	%r23, %r69, 20480;
	shl.b32 	%r71, %r16, 4;
	mul.wide.s32 	%rd7, %r71, 2;
	add.s64 	%rd31, %rd29, %rd7;
	// begin inline asm
	cp.async.cg.shared.global [%r23], [%rd31], 16, 16;
	// end inline asm
	add.s32 	%r24, %r69, 22528;
	mul.lo.s32 	%r72, %r16, 24;
	mul.wide.s32 	%rd8, %r72, 2;
	add.s64 	%rd32, %rd29, %rd8;
	// begin inline asm
	cp.async.cg.shared.global [%r24], [%rd32], 16, 16;
	// end inline asm
	add.s32 	%r25, %r69, 24576;
	shl.b32 	%r73, %r16, 5;
	mul.wide.s32 	%rd9, %r73, 2;
	add.s64 	%rd33, %rd29, %rd9;
	// begin inline asm
	cp.async.cg.shared.global [%r25], [%rd33], 16, 16;
	// end inline asm
	add.s32 	%r26, %r69, 26624;
	mul.lo.s32 	%r74, %r16, 40;
	mul.wide.s32 	%rd10, %r74, 2;
	add.s64 	%rd34, %rd29, %rd10;
	// begin inline asm
	cp.async.cg.shared.global [%r26], [%rd34], 16, 16;
	// end inline asm
	add.s32 	%r27, %r69, 28672;
	mul.lo.s32 	%r75, %r16, 48;
	mul.wide.s32 	%rd11, %r75, 2;
	add.s64 	%rd35, %rd29, %rd11;
	// begin inline asm
	cp.async.cg.shared.global [%r27], [%rd35], 16, 16;
	// end inline asm
	add.s32 	%r28, %r69, 30720;
	mul.lo.s32 	%r76, %r16, 56;
	mul.wide.s32 	%rd12, %r76, 2;
	add.s64 	%rd36, %rd29, %rd12;
	// begin inline asm
	cp.async.cg.shared.global [%r28], [%rd36], 16, 16;
	// end inline asm
	// begin inline asm
	cp.async.commit_group;
	// end inline asm
	shl.b32 	%r77, %r16, 6;
	bar.sync 	0;
	add.s32 	%r29, %r17, 8192;
	add.s64 	%rd37, %rd25, 128;
	// begin inline asm
	cp.async.cg.shared.global [%r29], [%rd37], 16, 16;
	// end inline asm
	add.s32 	%r30, %r17, 10240;
	add.s64 	%rd38, %rd26, 128;
	// begin inline asm
	cp.async.cg.shared.global [%r30], [%rd38], 16, 16;
	// end inline asm
	add.s32 	%r31, %r17, 12288;
	add.s64 	%rd39, %rd27, 128;
	// begin inline asm
	cp.async.cg.shared.global [%r31], [%rd39], 16, 16;
	// end inline asm
	add.s32 	%r32, %r17, 14336;
	add.s64 	%rd40, %rd28, 128;
	// begin inline asm
	cp.async.cg.shared.global [%r32], [%rd40], 16, 16;
	// end inline asm
	add.s32 	%r33, %r69, 32768;
	mul.wide.s32 	%rd13, %r77, 2;
	add.s64 	%rd41, %rd29, %rd13;
	// begin inline asm
	cp.async.cg.shared.global [%r33], [%rd41], 16, 16;
	// end inline asm
	add.s32 	%r34, %r69, 34816;
	add.s64 	%rd42, %rd41, %rd6;
	// begin inline asm
	cp.async.cg.shared.global [%r34], [%rd42], 16, 16;
	// end inline asm
	add.s32 	%r35, %r69, 36864;
	add.s64 	%rd43, %rd41, %rd7;
	// begin inline asm
	cp.async.cg.shared.global [%r35], [%rd43], 16, 16;
	// end inline asm
	add.s32 	%r36, %r69, 38912;
	add.s64 	%rd44, %rd41, %rd8;
	// begin inline asm
	cp.async.cg.shared.global [%r36], [%rd44], 16, 16;
	// end inline asm
	add.s32 	%r37, %r69, 40960;
	add.s64 	%rd45, %rd41, %rd9;
	// begin inline asm
	cp.async.cg.shared.global [%r37], [%rd45], 16, 16;
	// end inline asm
	add.s32 	%r38, %r69, 43008;
	add.s64 	%rd46, %rd41, %rd10;
	// begin inline asm
	cp.async.cg.shared.global [%r38], [%rd46], 16, 16;
	// end inline asm
	add.s32 	%r39, %r69, 45056;
	add.s64 	%rd47, %rd41, %rd11;
	// begin inline asm
	cp.async.cg.shared.global [%r39], [%rd47], 16, 16;
	// end inline asm
	add.s32 	%r40, %r69, 47104;
	add.s64 	%rd48, %rd41, %rd12;
	// begin inline asm
	cp.async.cg.shared.global [%r40], [%rd48], 16, 16;
	// end inline asm
	// begin inline asm
	cp.async.commit_group;
	// end inline asm
	// begin inline asm
	cp.async.wait_group 0;
	// end inline asm
	bar.sync 	0;
	setp.lt.s32 	%p1, %r41, 64;
	mov.u16 	%rs260, %rs259;
	mov.u16 	%rs261, %rs259;
	mov.u16 	%rs262, %rs259;
	mov.u16 	%rs263, %rs259;
	mov.u16 	%rs264, %rs259;
	mov.u16 	%rs265, %rs259;
	mov.u16 	%rs266, %rs259;
	mov.u16 	%rs267, %rs259;
	mov.u16 	%rs268, %rs259;
	mov.u16 	%rs269, %rs259;
	mov.u16 	%rs270, %rs259;
	mov.u16 	%rs271, %rs259;
	mov.u16 	%rs272, %rs259;
	mov.u16 	%rs273, %rs259;
	mov.u16 	%rs274, %rs259;
	mov.u16 	%rs275, %rs259;
	mov.u16 	%rs276, %rs259;
	mov.u16 	%rs277, %rs259;
	mov.u16 	%rs278, %rs259;
	mov.u16 	%rs279, %rs259;
	mov.u16 	%rs280, %rs259;
	mov.u16 	%rs281, %rs259;
	mov.u16 	%rs282, %rs259;
	mov.u16 	%rs283, %rs259;
	mov.u16 	%rs284, %rs259;
	mov.u16 	%rs285, %rs259;
	mov.u16 	%rs286, %rs259;
	mov.u16 	%rs287, %rs259;
	mov.u16 	%rs288, %rs259;
	mov.u16 	%rs289, %rs259;
	mov.u16 	%rs290, %rs259;
	mov.u16 	%rs291, %rs259;
	mov.u16 	%rs292, %rs259;
	mov.u16 	%rs293, %rs259;
	mov.u16 	%rs294, %rs259;
	mov.u16 	%rs295, %rs259;
	mov.u16 	%rs296, %rs259;
	mov.u16 	%rs297, %rs259;
	mov.u16 	%rs298, %rs259;
	mov.u16 	%rs299, %rs259;
	mov.u16 	%rs300, %rs259;
	mov.u16 	%rs301, %rs259;
	mov.u16 	%rs302, %rs259;
	mov.u16 	%rs303, %rs259;
	mov.u16 	%rs304, %rs259;
	mov.u16 	%rs305, %rs259;
	mov.u16 	%rs306, %rs259;
	mov.u16 	%rs307, %rs259;
	mov.u16 	%rs308, %rs259;
	mov.u16 	%rs309, %rs259;
	mov.u16 	%rs310, %rs259;
	mov.u16 	%rs311, %rs259;
	mov.u16 	%rs312, %rs259;
	mov.u16 	%rs313, %rs259;
	mov.u16 	%rs314, %rs259;
	mov.u16 	%rs315, %rs259;
	mov.u16 	%rs316, %rs259;
	mov.u16 	%rs317, %rs259;
	mov.u16 	%rs318, %rs259;
	mov.u16 	%rs319, %rs259;
	mov.u16 	%rs320, %rs259;
	mov.u16 	%rs321, %rs259;
	mov.u16 	%rs322, %rs259;
	@%p1 bra 	$L__BB0_7;
	add.s64 	%rd104, %rd1, 128;
	add.s32 	%r7, %r2, -2;
	add.s32 	%r8, %r2, -1;
	neg.s32 	%r911, %r2;
	add.s64 	%rd105, %rd13, %rd2;
	mov.b32 	%r912, 0;
	mov.u16 	%rs322, %rs259;
	mov.u16 	%rs321, %rs259;
	mov.u16 	%rs320, %rs259;
	mov.u16 	%rs319, %rs259;
	mov.u16 	%rs318, %rs259;
	mov.u16 	%rs317, %rs259;
	mov.u16 	%rs316, %rs259;
	mov.u16 	%rs315, %rs259;
	mov.u16 	%rs314, %rs259;
	mov.u16 	%rs313, %rs259;
	mov.u16 	%rs312, %rs259;
	mov.u16 	%rs311, %rs259;
	mov.u16 	%rs310, %rs259;
	mov.u16 	%rs309, %rs259;
	mov.u16 	%rs308, %rs259;
	mov.u16 	%rs307, %rs259;
	mov.u16 	%rs306, %rs259;
	mov.u16 	%rs305, %rs259;
	mov.u16 	%rs304, %rs259;
	mov.u16 	%rs303, %rs259;
	mov.u16 	%rs302, %rs259;
	mov.u16 	%rs301, %rs259;
	mov.u16 	%rs300, %rs259;
	mov.u16 	%rs299, %rs259;
	mov.u16 	%rs298, %rs259;
	mov.u16 	%rs297, %rs259;
	mov.u16 	%rs296, %rs259;
	mov.u16 	%rs295, %rs259;
	mov.u16 	%rs294, %rs259;
	mov.u16 	%rs293, %rs259;
	mov.u16 	%rs292, %rs259;
	mov.u16 	%rs291, %rs259;
	mov.u16 	%rs290, %rs259;
	mov.u16 	%rs289, %rs259;
	mov.u16 	%rs288, %rs259;
	mov.u16 	%rs287, %rs259;
	mov.u16 	%rs286, %rs259;
	mov.u16 	%rs285, %rs259;
	mov.u16 	%rs284, %rs259;
	mov.u16 	%rs283, %rs259;
	mov.u16 	%rs282, %rs259;
	mov.u16 	%rs281, %rs259;
	mov.u16 	%rs280, %rs259;
	mov.u16 	%rs279, %rs259;
	mov.u16 	%rs278, %rs259;
	mov.u16 	%rs277, %rs259;
	mov.u16 	%rs276, %rs259;
	mov.u16 	%rs275, %rs259;
	mov.u16 	%rs274, %rs259;
	mov.u16 	%rs273, %rs259;
	mov.u16 	%rs272, %rs259;
	mov.u16 	%rs271, %rs259;
	mov.u16 	%rs270, %rs259;
	mov.u16 	%rs269, %rs259;
	mov.u16 	%rs268, %rs259;
	mov.u16 	%rs267, %rs259;
	mov.u16 	%rs266, %rs259;
	mov.u16 	%rs265, %rs259;
	mov.u16 	%rs264, %rs259;
	mov.u16 	%rs263, %rs259;
	mov.u16 	%rs262, %rs259;
	mov.u16 	%rs261, %rs259;
	mov.u16 	%rs260, %rs259;
$L__BB0_2:
	and.b32  	%r815, %r912, 1;
	setp.eq.b32 	%p2, %r815, 1;
	mov.u32 	%r816, _ZZ12wmma_exampleE4smem;
	add.s32 	%r817, %r816, 8192;
	selp.b32 	%r12, %r816, %r817, %p2;
	add.s32 	%r818, %r816, 32768;
	add.s32 	%r819, %r816, 16384;
	selp.b32 	%r13, %r819, %r818, %p2;
	shr.u32 	%r820, %r1, 4;
	and.b32  	%r821, %r820, 1;
	and.b32  	%r822, %r1, 7;
	xor.b32  	%r823, %r821, %r822;
	shl.b32 	%r824, %r823, 4;
	shl.b32 	%r825, %r1, 7;
	and.b32  	%r826, %r825, 1920;
	shl.b32 	%r827, %r1, 5;
	and.b32  	%r828, %r827, 2048;
	or.b32  	%r829, %r828, %r826;
	or.b32  	%r830, %r824, %r829;
	add.s32 	%r831, %r12, %r830;
	cvt.u64.u32 	%rd51, %r831;
	// begin inline asm
	ldmatrix.sync.aligned.m8n8.x4.shared.b16 {%r79, %r80, %r81, %r82}, [%rd51];
	// end inline asm
	add.s32 	%r832, %r831, 4096;
	cvt.u64.u32 	%rd52, %r832;
	// begin inline asm
	ldmatrix.sync.aligned.m8n8.x4.shared.b16 {%r83, %r84, %r85, %r86}, [%rd52];
	// end inline asm
	and.b32  	%r833, %r820, 3;
	xor.b32  	%r834, %r833, %r822;
	shl.b32 	%r835, %r834, 4;
	shl.b32 	%r836, %r1, 8;
	and.b32  	%r837, %r836, 3840;
	or.b32  	%r838, %r835, %r837;
	add.s32 	%r839, %r13, %r838;
	cvt.u64.u32 	%rd53, %r839;
	// begin inline asm
	ldmatrix.sync.aligned.m8n8.x4.trans.shared.b16 {%r87, %r88, %r89, %r90}, [%rd53];
	// end inline asm
	or.b32  	%r840, %r833, 4;
	xor.b32  	%r841, %r840, %r822;
	shl.b32 	%r842, %r841, 4;
	or.b32  	%r843, %r842, %r837;
	add.s32 	%r844, %r13, %r843;
	cvt.u64.u32 	%rd54, %r844;
	// begin inline asm
	ldmatrix.sync.aligned.m8n8.x4.trans.shared.b16 {%r91, %r92, %r93, %r94}, [%rd54];
	// end inline asm
	or.b32  	%r845, %r833, 8;
	xor.b32  	%r846, %r845, %r822;
	shl.b32 	%r847, %r846, 4;
	or.b32  	%r848, %r847, %r837;
	add.s32 	%r849, %r13, %r848;
	cvt.u64.u32 	%rd55, %r849;
	// begin inline asm
	ldmatrix.sync.aligned.m8n8.x4.trans.shared.b16 {%r95, %r96, %r97, %r98}, [%rd55];
	// end inline asm
	or.b32  	%r850, %r833, 12;
	xor.b32  	%r851, %r850, %r822;
	shl.b32 	%r852, %r851, 4;
	or.b32  	%r853, %r852, %r837;
	add.s32 	%r854, %r13, %r853;
	cvt.u64.u32 	%rd56, %r854;
	// begin inline asm
	ldmatrix.sync.aligned.m8n8.x4.trans.shared.b16 {%r99, %r100, %r101, %r102}, [%rd56];
	// end inline asm
	mov.b32 	%r287, {%rs262, %rs261};
	mov.b32 	%r288, {%rs260, %rs259};
	// begin inline asm
	mma.sync.aligned.m16n8k16.row.col.f16.f16.f16.f16 { %r287, %r288 }, { %r79, %r80, %r81, %r82 }, { %r87, %r88 }, { %r287, %r288 };
	// end inline asm
	mov.b32 	%r297, {%rs266, %rs265};
	mov.b32 	%r298, {%rs264, %rs263};
	// begin inline asm
	mma.sync.aligned.m16n8k16.row.col.f16.f16.f16.f16 { %r297, %r298 }, { %r79, %r80, %r81, %r82 }, { %r89, %r90 }, { %r297, %r298 };
	// end inline asm
	mov.b32 	%r307, {%rs270, %rs269};
	mov.b32 	%r308, {%rs268, %rs267};
	// begin inline asm
	mma.sync.aligned.m16n8k16.row.col.f16.f16.f16.f16 { %r307, %r308 }, { %r79, %r80, %r81, %r82 }, { %r91, %r92 }, { %r307, %r308 };
	// end inline asm
	mov.b32 	%r317, {%rs274, %rs273};
	mov.b32 	%r318, {%rs272, %rs271};
	// begin inline asm
	mma.sync.aligned.m16n8k16.row.col.f16.f16.f16.f16 { %r317, %r318 }, { %r79, %r80, %r81, %r82 }, { %r93, %r94 }, { %r317, %r318 };
	// end inline asm
	mov.b32 	%r327, {%rs278, %rs277};
	mov.b32 	%r328, {%rs276, %rs275};
	// begin inline asm
	mma.sync.aligned.m16n8k16.row.col.f16.f16.f16.f16 { %r327, %r328 }, { %r79, %r80, %r81, %r82 }, { %r95, %r96 }, { %r327, %r328 };
	// end inline asm
	mov.b32 	%r337, {%rs282, %rs281};
	mov.b32 	%r338, {%rs280, %rs279};
	// begin inline asm
	mma.sync.aligned.m16n8k16.row.col.f16.f16.f16.f16 { %r337, %r338 }, { %r79, %r80, %r81, %r82 }, { %r97, %r98 }, { %r337, %r338 };
	// end inline asm
	mov.b32 	%r347, {%rs322, %rs321};
	mov.b32 	%r348, {%rs320, %rs319};
	// begin inline asm
	mma.sync.aligned.m16n8k16.row.col.f16.f16.f16.f16 { %r347, %r348 }, { %r79, %r80, %r81, %r82 }, { %r99, %r100 }, { %r347, %r348 };
	// end inline asm
	mov.b32 	%r357, {%rs318, %rs317};
	mov.b32 	%r358, {%rs316, %rs315};
	// begin inline asm
	mma.sync.aligned.m16n8k16.row.col.f16.f16.f16.f16 { %r357, %r358 }, { %r79, %r80, %r81, %r82 }, { %r101, %r102 }, { %r357, %r358 };
	// end inline asm
	mov.b32 	%r367, {%rs314, %rs313};
	mov.b32 	%r368, {%rs312, %rs311};
	// begin inline asm
	mma.sync.aligned.m16n8k16.row.col.f16.f16.f16.f16 { %r367, %r368 }, { %r83, %r84, %r85, %r86 }, { %r87, %r88 }, { %r367, %r368 };
	// end inline asm
	mov.b32 	%r377, {%rs310, %rs309};
	mov.b32 	%r378, {%rs308, %rs307};
	// begin inline asm
	mma.sync.aligned.m16n8k16.row.col.f16.f16.f16.f16 { %r377, %r378 }, { %r83, %r84, %r85, %r86 }, { %r89, %r90 }, { %r377, %r378 };
	// end inline asm
	mov.b32 	%r387, {%rs306, %rs305};
	mov.b32 	%r388, {%rs304, %rs303};
	// begin inline asm
	mma.sync.aligned.m16n8k16.row.col.f16.f16.f16.f16 { %r387, %r388 }, { %r83, %r84, %r85, %r86 }, { %r91, %r92 }, { %r387, %r388 };
	// end inline asm
	mov.b32 	%r397, {%rs302, %rs301};
	mov.b32 	%r398, {%rs300, %rs299};
	// begin inline asm
	mma.sync.aligned.m16n8k16.row.col.f16.f16.f16.f16 { %r397, %r398 }, { %r83, %r84, %r85, %r86 }, { %r93, %r94 }, { %r397, %r398 };
	// end inline asm
	mov.b32 	%r407, {%rs298, %rs297};
	mov.b32 	%r408, {%rs296, %rs295};
	// begin inline asm
	mma.sync.aligned.m16n8k16.row.col.f16.f16.f16.f16 { %r407, %r408 }, { %r83, %r84, %r85, %r86 }, { %r95, %r96 }, { %r407, %r408 };
	// end inline asm
	mov.b32 	%r417, {%rs294, %rs293};
	mov.b32 	%r418, {%rs292, %rs291};
	// begin inline asm
	mma.sync.aligned.m16n8k16.row.col.f16.f16.f16.f16 { %r417, %r418 }, { %r83, %r84, %r85, %r86 }, { %r97, %r98 }, { %r417, %r418 };
	// end inline asm
	mov.b32 	%r427, {%rs290, %rs289};
	mov.b32 	%r428, {%rs288, %rs287};
	// begin inline asm
	mma.sync.aligned.m16n8k16.row.col.f16.f16.f16.f16 { %r427, %r428 }, { %r83, %r84, %r85, %r86 }, { %r99, %r100 }, { %r427, %r428 };
	// end inline asm
	mov.b32 	%r437, {%rs286, %rs285};
	mov.b32 	%r438, {%rs284, %rs283};
	// begin inline asm
	mma.sync.aligned.m16n8k16.row.col.f16.f16.f16.f16 { %r437, %r438 }, { %r83, %r84, %r85, %r86 }, { %r101, %r102 }, { %r437, %r438 };
	// end inline asm
	or.b32  	%r855, %r821, 2;
	xor.b32  	%r856, %r855, %r822;
	shl.b32 	%r857, %r856, 4;
	or.b32  	%r858, %r857, %r829;
	add.s32 	%r859, %r12, %r858;
	cvt.u64.u32 	%rd57, %r859;
	// begin inline asm
	ldmatrix.sync.aligned.m8n8.x4.shared.b16 {%r263, %r264, %r265, %r266}, [%rd57];
	// end inline asm
	add.s32 	%r860, %r859, 4096;
	cvt.u64.u32 	%rd58, %r860;
	// begin inline asm
	ldmatrix.sync.aligned.m8n8.x4.shared.b16 {%r267, %r268, %r269, %r270}, [%rd58];
	// end inline asm
	add.s32 	%r861, %r839, 4096;
	cvt.u64.u32 	%rd59, %r861;
	// begin inline asm
	ldmatrix.sync.aligned.m8n8.x4.trans.shared.b16 {%r271, %r272, %r273, %r274}, [%rd59];
	// end inline asm
	add.s32 	%r862, %r844, 4096;
	cvt.u64.u32 	%rd60, %r862;
	// begin inline asm
	ldmatrix.sync.aligned.m8n8.x4.trans.shared.b16 {%r275, %r276, %r277, %r278}, [%rd60];
	// end inline asm
	add.s32 	%r863, %r849, 4096;
	cvt.u64.u32 	%rd61, %r863;
	// begin inline asm
	ldmatrix.sync.aligned.m8n8.x4.trans.shared.b16 {%r279, %r280, %r281, %r282}, [%rd61];
	// end inline asm
	add.s32 	%r864, %r854, 4096;
	cvt.u64.u32 	%rd62, %r864;
	// begin inline asm
	ldmatrix.sync.aligned.m8n8.x4.trans.shared.b16 {%r283, %r284, %r285, %r286}, [%rd62];
	// end inline asm
	// begin inline asm
	mma.sync.aligned.m16n8k16.row.col.f16.f16.f16.f16 { %r287, %r288 }, { %r263, %r264, %r265, %r266 }, { %r271, %r272 }, { %r287, %r288 };
	// end inline asm
	// begin inline asm
	mma.sync.aligned.m16n8k16.row.col.f16.f16.f16.f16 { %r297, %r298 }, { %r263, %r264, %r265, %r266 }, { %r273, %r274 }, { %r297, %r298 };
	// end inline asm
	// begin inline asm
	mma.sync.aligned.m16n8k16.row.col.f16.f16.f16.f16 { %r307, %r308 }, { %r263, %r264, %r265, %r266 }, { %r275, %r276 }, { %r307, %r308 };
	// end inline asm
	// begin inline asm
	mma.sync.aligned.m16n8k16.row.col.f16.f16.f16.f16 { %r317, %r318 }, { %r263, %r264, %r265, %r266 }, { %r277, %r278 }, { %r317, %r318 };
	// end inline asm
	// begin inline asm
	mma.sync.aligned.m16n8k16.row.col.f16.f16.f16.f16 { %r327, %r328 }, { %r263, %r264, %r265, %r266 }, { %r279, %r280 }, { %r327, %r328 };
	// end inline asm
	// begin inline asm
	mma.sync.aligned.m16n8k16.row.col.f16.f16.f16.f16 { %r337, %r338 }, { %r263, %r264, %r265, %r266 }, { %r281, %r282 }, { %r337, %r338 };
	// end inline asm
	// begin inline asm
	mma.sync.aligned.m16n8k16.row.col.f16.f16.f16.f16 { %r347, %r348 }, { %r263, %r264, %r265, %r266 }, { %r283, %r284 }, { %r347, %r348 };
	// end inline asm
	// begin inline asm
	mma.sync.aligned.m16n8k16.row.col.f16.f16.f16.f16 { %r357, %r358 }, { %r263, %r264, %r265, %r266 }, { %r285, %r286 }, { %r357, %r358 };
	// end inline asm
	// begin inline asm
	mma.sync.aligned.m16n8k16.row.col.f16.f16.f16.f16 { %r367, %r368 }, { %r267, %r268, %r269, %r270 }, { %r271, %r272 }, { %r367, %r368 };
	// end inline asm
	// begin inline asm
	mma.sync.aligned.m16n8k16.row.col.f16.f16.f16.f16 { %r377, %r378 }, { %r267, %r268, %r269, %r270 }, { %r273, %r274 }, { %r377, %r378 };
	// end inline asm
	// begin inline asm
	mma.sync.aligned.m16n8k16.row.col.f16.f16.f16.f16 { %r387, %r388 }, { %r267, %r268, %r269, %r270 }, { %r275, %r276 }, { %r387, %r388 };
	// end inline asm
	// begin inline asm
	mma.sync.aligned.m16n8k16.row.col.f16.f16.f16.f16 { %r397, %r398 }, { %r267, %r268, %r269, %r270 }, { %r277, %r278 }, { %r397, %r398 };
	// end inline asm
	// begin inline asm
	mma.sync.aligned.m16n8k16.row.col.f16.f16.f16.f16 { %r407, %r408 }, { %r267, %r268, %r269, %r270 }, { %r279, %r280 }, { %r407, %r408 };
	// end inline asm
	// begin inline asm
	mma.sync.aligned.m16n8k16.row.col.f16.f16.f16.f16 { %r417, %r418 }, { %r267, %r268, %r269, %r270 }, { %r281, %r282 }, { %r417, %r418 };
	// end inline asm
	// begin inline asm
	mma.sync.aligned.m16n8k16.row.col.f16.f16.f16.f16 { %r427, %r428 }, { %r267, %r268, %r269, %r270 }, { %r283, %r284 }, { %r427, %r428 };
	// end inline asm
	// begin inline asm
	mma.sync.aligned.m16n8k16.row.col.f16.f16.f16.f16 { %r437, %r438 }, { %r267, %r268, %r269, %r270 }, { %r285, %r286 }, { %r437, %r438 };
	// end inline asm
	or.b32  	%r865, %r821, 4;
	xor.b32  	%r866, %r865, %r822;
	shl.b32 	%r867, %r866, 4;
	or.b32  	%r868, %r867, %r829;
	add.s32 	%r869, %r12, %r868;
	cvt.u64.u32 	%rd63, %r869;
	// begin inline asm
	ldmatrix.sync.aligned.m8n8.x4.shared.b16 {%r447, %r448, %r449, %r450}, [%rd63];
	// end inline asm
	add.s32 	%r870, %r869, 4096;
	cvt.u64.u32 	%rd64, %r870;
	// begin inline asm
	ldmatrix.sync.aligned.m8n8.x4.shared.b16 {%r451, %r452, %r453, %r454}, [%rd64];
	// end inline asm
	add.s32 	%r871, %r839, 8192;
	cvt.u64.u32 	%rd65, %r871;
	// begin inline asm
	ldmatrix.sync.aligned.m8n8.x4.trans.shared.b16 {%r455, %r456, %r457, %r458}, [%rd65];
	// end inline asm
	add.s32 	%r872, %r844, 8192;
	cvt.u64.u32 	%rd66, %r872;
	// begin inline asm
	ldmatrix.sync.aligned.m8n8.x4.trans.shared.b16 {%r459, %r460, %r461, %r462}, [%rd66];
	// end inline asm
	add.s32 	%r873, %r849, 8192;
	cvt.u64.u32 	%rd67, %r873;
	// begin inline asm
	ldmatrix.sync.aligned.m8n8.x4.trans.shared.b16 {%r463, %r464, %r465, %r466}, [%rd67];
	// end inline asm
	add.s32 	%r874, %r854, 8192;
	cvt.u64.u32 	%rd68, %r874;
	// begin inline asm
	ldmatrix.sync.aligned.m8n8.x4.trans.shared.b16 {%r467, %r468, %r469, %r470}, [%rd68];
	// end inline asm
	// begin inline asm
	mma.sync.aligned.m16n8k16.row.col.f16.f16.f16.f16 { %r287, %r288 }, { %r447, %r448, %r449, %r450 }, { %r455, %r456 }, { %r287, %r288 };
	// end inline asm
	// begin inline asm
	mma.sync.aligned.m16n8k16.row.col.f16.f16.f16.f16 { %r297, %r298 }, { %r447, %r448, %r449, %r450 }, { %r457, %r458 }, { %r297, %r298 };
	// end inline asm
	// begin inline asm
	mma.sync.aligned.m16n8k16.row.col.f16.f16.f16.f16 { %r307, %r308 }, { %r447, %r448, %r449, %r450 }, { %r459, %r460 }, { %r307, %r308 };
	// end inline asm
	// begin inline asm
	mma.sync.aligned.m16n8k16.row.col.f16.f16.f16.f16 { %r317, %r318 }, { %r447, %r448, %r449, %r450 }, { %r461, %r462 }, { %r317, %r318 };
	// end inline asm
	// begin inline asm
	mma.sync.aligned.m16n8k16.row.col.f16.f16.f16.f16 { %r327, %r328 }, { %r447, %r448, %r449, %r450 }, { %r463, %r464 }, { %r327, %r328 };
	// end inline asm
	// begin inline asm
	mma.sync.aligned.m16n8k16.row.col.f16.f16.f16.f16 { %r337, %r338 }, { %r447, %r448, %r449, %r450 }, { %r465, %r466 }, { %r337, %r338 };
	// end inline asm
	// begin inline asm
	mma.sync.aligned.m16n8k16.row.col.f16.f16.f16.f16 { %r347, %r348 }, { %r447, %r448, %r449, %r450 }, { %r467, %r468 }, { %r347, %r348 };
	// end inline asm
	// begin inline asm
	mma.sync.aligned.m16n8k16.row.col.f16.f16.f16.f16 { %r357, %r358 }, { %r447, %r448, %r449, %r450 }, { %r469, %r470 }, { %r357, %r358 };
	// end inline asm
	// begin inline asm
	mma.sync.aligned.m16n8k16.row.col.f16.f16.f16.f16 { %r367, %r368 }, { %r451, %r452, %r453, %r454 }, { %r455, %r456 }, { %r367, %r368 };
	// end inline asm
	// begin inline asm
	mma.sync.aligned.m16n8k16.row.col.f16.f16.f16.f16 { %r377, %r378 }, { %r451, %r452, %r453, %r454 }, { %r457, %r458 }, { %r377, %r378 };
	// end inline asm
	// begin inline asm
	mma.sync.aligned.m16n8k16.row.col.f16.f16.f16.f16 { %r387, %r388 }, { %r451, %r452, %r453, %r454 }, { %r459, %r460 }, { %r387, %r388 };
	// end inline asm
	// begin inline asm
	mma.sync.aligned.m16n8k16.row.col.f16.f16.f16.f16 { %r397, %r398 }, { %r451, %r452, %r453, %r454 }, { %r461, %r462 }, { %r397, %r398 };
	// end inline asm
	// begin inline asm
	mma.sync.aligned.m16n8k16.row.col.f16.f16.f16.f16 { %r407, %r408 }, { %r451, %r452, %r453, %r454 }, { %r463, %r464 }, { %r407, %r408 };
	// end inline asm
	// begin inline asm
	mma.sync.aligned.m16n8k16.row.col.f16.f16.f16.f16 { %r417, %r418 }, { %r451, %r452, %r453, %r454 }, { %r465, %r466 }, { %r417, %r418 };
	// end inline asm
	// begin inline asm
	mma.sync.aligned.m16n8k16.row.col.f16.f16.f16.f16 { %r427, %r428 }, { %r451, %r452, %r453, %r454 }, { %r467, %r468 }, { %r427, %r428 };
	// end inline asm
	// begin inline asm
	mma.sync.aligned.m16n8k16.row.col.f16.f16.f16.f16 { %r437, %r438 }, { %r451, %r452, %r453, %r454 }, { %r469, %r470 }, { %r437, %r438 };
	// end inline asm
	or.b32  	%r875, %r821, 6;
	xor.b32  	%r876, %r875, %r822;
	shl.b32 	%r877, %r876, 4;
	or.b32  	%r878, %r877, %r829;
	add.s32 	%r879, %r12, %r878;
	cvt.u64.u32 	%rd69, %r879;
	// begin inline asm
	ldmatrix.sync.aligned.m8n8.x4.shared.b16 {%r631, %r632, %r633, %r634}, [%rd69];
	// end inline asm
	add.s32 	%r880, %r879, 4096;
	cvt.u64.u32 	%rd70, %r880;
	// begin inline asm
	ldmatrix.sync.aligned.m8n8.x4.shared.b16 {%r635, %r636, %r637, %r638}, [%rd70];
	// end inline asm
	add.s32 	%r881, %r839, 12288;
	cvt.u64.u32 	%rd71, %r881;
	// begin inline asm
	ldmatrix.sync.aligned.m8n8.x4.trans.shared.b16 {%r639, %r640, %r641, %r642}, [%rd71];
	// end inline asm
	add.s32 	%r882, %r844, 12288;
	cvt.u64.u32 	%rd72, %r882;
	// begin inline asm
	ldmatrix.sync.aligned.m8n8.x4.trans.shared.b16 {%r643, %r644, %r645, %r646}, [%rd72];
	// end inline asm
	add.s32 	%r883, %r849, 12288;
	cvt.u64.u32 	%rd73, %r883;
	// begin inline asm
	ldmatrix.sync.aligned.m8n8.x4.trans.shared.b16 {%r647, %r648, %r649, %r650}, [%rd73];
	// end inline asm
	add.s32 	%r884, %r854, 12288;
	cvt.u64.u32 	%rd74, %r884;
	// begin inline asm
	ldmatrix.sync.aligned.m8n8.x4.trans.shared.b16 {%r651, %r652, %r653, %r654}, [%rd74];
	// end inline asm
	// begin inline asm
	mma.sync.aligned.m16n8k16.row.col.f16.f16.f16.f16 { %r287, %r288 }, { %r631, %r632, %r633, %r634 }, { %r639, %r640 }, { %r287, %r288 };
	// end inline asm
	mov.b32 	{%rs262, %rs261}, %r287;
	mov.b32 	{%rs260, %rs259}, %r288;
	// begin inline asm
	mma.sync.aligned.m16n8k16.row.col.f16.f16.f16.f16 { %r297, %r298 }, { %r631, %r632, %r633, %r634 }, { %r641, %r642 }, { %r297, %r298 };
	// end inline asm
	mov.b32 	{%rs266, %rs265}, %r297;
	mov.b32 	{%rs264, %rs263}, %r298;
	// begin inline asm
	mma.sync.aligned.m16n8k16.row.col.f16.f16.f16.f16 { %r307, %r308 }, { %r631, %r632, %r633, %r634 }, { %r643, %r644 }, { %r307, %r308 };
	// end inline asm
	mov.b32 	{%rs270, %rs269}, %r307;
	mov.b32 	{%rs268, %rs267}, %r308;
	// begin inline asm
	mma.sync.aligned.m16n8k16.row.col.f16.f16.f16.f16 { %r317, %r318 }, { %r631, %r632, %r633, %r634 }, { %r645, %r646 }, { %r317, %r318 };
	// end inline asm
	mov.b32 	{%rs274, %rs273}, %r317;
	mov.b32 	{%rs272, %rs271}, %r318;
	// begin inline asm
	mma.sync.aligned.m16n8k16.row.col.f16.f16.f16.f16 { %r327, %r328 }, { %r631, %r632, %r633, %r634 }, { %r647, %r648 }, { %r327, %r328 };
	// end inline asm
	mov.b32 	{%rs278, %rs277}, %r327;
	mov.b32 	{%rs276, %rs275}, %r328;
	// begin inline asm
	mma.sync.aligned.m16n8k16.row.col.f16.f16.f16.f16 { %r337, %r338 }, { %r631, %r632, %r633, %r634 }, { %r649, %r650 }, { %r337, %r338 };
	// end inline asm
	mov.b32 	{%rs282, %rs281}, %r337;
	mov.b32 	{%rs280, %rs279}, %r338;
	// begin inline asm
	mma.sync.aligned.m16n8k16.row.col.f16.f16.f16.f16 { %r347, %r348 }, { %r631, %r632, %r633, %r634 }, { %r651, %r652 }, { %r347, %r348 };
	// end inline asm
	mov.b32 	{%rs322, %rs321}, %r347;
	mov.b32 	{%rs320, %rs319}, %r348;
	// begin inline asm
	mma.sync.aligned.m16n8k16.row.col.f16.f16.f16.f16 { %r357, %r358 }, { %r631, %r632, %r633, %r634 }, { %r653, %r654 }, { %r357, %r358 };
	// end inline asm
	mov.b32 	{%rs318, %rs317}, %r357;
	mov.b32 	{%rs316, %rs315}, %r358;
	// begin inline asm
	mma.sync.aligned.m16n8k16.row.col.f16.f16.f16.f16 { %r367, %r368 }, { %r635, %r636, %r637, %r638 }, { %r639, %r640 }, { %r367, %r368 };
	// end inline asm
	mov.b32 	{%rs314, %rs313}, %r367;
	mov.b32 	{%rs312, %rs311}, %r368;
	// begin inline asm
	mma.sync.aligned.m16n8k16.row.col.f16.f16.f16.f16 { %r377, %r378 }, { %r635, %r636, %r637, %r638 }, { %r641, %r642 }, { %r377, %r378 };
	// end inline asm
	mov.b32 	{%rs310, %rs309}, %r377;
	mov.b32 	{%rs308, %rs307}, %r378;
	// begin inline asm
	mma.sync.aligned.m16n8k16.row.col.f16.f16.f16.f16 { %r387, %r388 }, { %r635, %r636, %r637, %r638 }, { %r643, %r644 }, { %r387, %r388 };
	// end inline asm
	mov.b32 	{%rs306, %rs305}, %r387;
	mov.b32 	{%rs304, %rs303}, %r388;
	// begin inline asm
	mma.sync.aligned.m16n8k16.row.col.f16.f16.f16.f16 { %r397, %r398 }, { %r635, %r636, %r637, %r638 }, { %r645, %r646 }, { %r397, %r398 };
	// end inline asm
	mov.b32 	{%rs302, %rs301}, %r397;
	mov.b32 	{%rs300, %rs299}, %r398;
	// begin inline asm
	mma.sync.aligned.m16n8k16.row.col.f16.f16.f16.f16 { %r407, %r408 }, { %r635, %r636, %r637, %r638 }, { %r647, %r648 }, { %r407, %r408 };
	// end inline asm
	mov.b32 	{%rs298, %rs297}, %r407;
	mov.b32 	{%rs296, %rs295}, %r408;
	// begin inline asm
	mma.sync.aligned.m16n8k16.row.col.f16.f16.f16.f16 { %r417, %r418 }, { %r635, %r636, %r637, %r638 }, { %r649, %r650 }, { %r417, %r418 };
	// end inline asm
	mov.b32 	{%rs294, %rs293}, %r417;
	mov.b32 	{%rs292, %rs291}, %r418;
	// begin inline asm
	mma.sync.aligned.m16n8k16.row.col.f16.f16.f16.f16 { %r427, %r428 }, { %r635, %r636, %r637, %r638 }, { %r651, %r652 }, { %r427, %r428 };
	// end inline asm
	mov.b32 	{%rs290, %rs289}, %r427;
	mov.b32 	{%rs288, %rs287}, %r428;
	// begin inline asm
	mma.sync.aligned.m16n8k16.row.col.f16.f16.f16.f16 { %r437, %r438 }, { %r635, %r636, %r637, %r638 }, { %r653, %r654 }, { %r437, %r438 };
	// end inline asm
	mov.b32 	{%rs286, %rs285}, %r437;
	mov.b32 	{%rs284, %rs283}, %r438;
	bar.sync 	0;
	setp.ge.s32 	%p3, %r912, %r7;
	@%p3 bra 	$L__BB0_4;
	ld.param.u64 	%rd101, [wmma_example_param_2];
	ld.param.u64 	%rd100, [wmma_example_param_1];
	add.s32 	%r885, %r12, %r63;
	shl.b64 	%rd87, %rd104, 1;
	add.s64 	%rd75, %rd100, %rd87;
	// begin inline asm
	cp.async.cg.shared.global [%r885], [%rd75], 16, 16;
	// end inline asm
	add.s32 	%r886, %r885, 2048;
	add.s64 	%rd76, %rd75, %rd3;
	// begin inline asm
	cp.async.cg.shared.global [%r886], [%rd76], 16, 16;
	// end inline asm
	add.s32 	%r887, %r885, 4096;
	add.s64 	%rd77, %rd75, %rd4;
	// begin inline asm
	cp.async.cg.shared.global [%r887], [%rd77], 16, 16;
	// end inline asm
	add.s32 	%r888, %r885, 6144;
	add.s64 	%rd78, %rd75, %rd5;
	// begin inline asm
	cp.async.cg.shared.global [%r888], [%rd78], 16, 16;
	// end inline asm
	add.s32 	%r889, %r13, %r68;
	shl.b64 	%rd88, %rd105, 1;
	add.s64 	%rd79, %rd101, %rd88;
	// begin inline asm
	cp.async.cg.shared.global [%r889], [%rd79], 16, 16;
	// end inline asm
	add.s32 	%r890, %r889, 2048;
	add.s64 	%rd80, %rd79, %rd6;
	// begin inline asm
	cp.async.cg.shared.global [%r890], [%rd80], 16, 16;
	// end inline asm
	add.s32 	%r891, %r889, 4096;
	add.s64 	%rd81, %rd79, %rd7;
	// begin inline asm
	cp.async.cg.shared.global [%r891], [%rd81], 16, 16;
	// end inline asm
	add.s32 	%r892, %r889, 6144;
	add.s64 	%rd82, %rd79, %rd8;
	// begin inline asm
	cp.async.cg.shared.global [%r892], [%rd82], 16, 16;
	// end inline asm
	add.s32 	%r893, %r889, 8192;
	add.s64 	%rd83, %rd79, %rd9;
	// begin inline asm
	cp.async.cg.shared.global [%r893], [%rd83], 16, 16;
	// end inline asm
	add.s32 	%r894, %r889, 10240;
	add.s64 	%rd84, %rd79, %rd10;
	// begin inline asm
	cp.async.cg.shared.global [%r894], [%rd84], 16, 16;
	// end inline asm
	add.s32 	%r895, %r889, 12288;
	add.s64 	%rd85, %rd79, %rd11;
	// begin inline asm
	cp.async.cg.shared.global [%r895], [%rd85], 16, 16;
	// end inline asm
	add.s32 	%r896, %r889, 14336;
	add.s64 	%rd86, %rd79, %rd12;
	// begin inline asm
	cp.async.cg.shared.global [%r896], [%rd86], 16, 16;
	// end inline asm
	add.s64 	%rd104, %rd104, 64;
	shl.b32 	%r899, %r16, 6;
	cvt.s64.s32 	%rd89, %r899;
	add.s64 	%rd105, %rd105, %rd89;
$L__BB0_4:
	// begin inline asm
	cp.async.commit_group;
	// end inline asm
	setp.ge.s32 	%p4, %r912, %r8;
	@%p4 bra 	$L__BB0_6;
	// begin inline asm
	cp.async.wait_group 1;
	// end inline asm
	bar.sync 	0;
$L__BB0_6:
	add.s32 	%r912, %r912, 1;
	add.s32 	%r911, %r911, 1;
	setp.ne.s32 	%p5, %r911, 0;
	@%p5 bra 	$L__BB0_2;
$L__BB0_7:
	ld.param.u64 	%rd99, [wmma_example_param_0];
	cvta.to.global.u64 	%rd90, %rd99;
	// begin inline asm
	cp.async.wait_group 0;
	// end inline asm
	bar.sync 	0;
	shr.u32 	%r900, %r1, 2;
	and.b32  	%r901, %r900, 16;
	shr.u32 	%r902, %r1, 1;
	and.b32  	%r903, %r902, 16;
	add.s32 	%r904, %r901, %r3;
	add.s32 	%r905, %r903, %r4;
	mad.lo.s32 	%r906, %r904, %r16, %r905;
	cvt.s64.s32 	%rd91, %r906;
	shl.b32 	%r907, %r1, 1;
	and.b32  	%r908, %r907, 6;
	and.b32  	%r909, %r900, 7;
	mad.lo.s32 	%r910, %r16, %r909, %r908;
	cvt.s64.s32 	%rd92, %r910;
	add.s64 	%rd93, %rd91, %rd92;
	shl.b64 	%rd94, %rd93, 1;
	add.s64 	%rd95, %rd90, %rd94;
	st.global.u16 	[%rd95], %rs262;
	st.global.u16 	[%rd95+2], %rs261;
	add.s64 	%rd96, %rd95, %rd6;
	st.global.u16 	[%rd96], %rs260;
	st.global.u16 	[%rd96+2], %rs259;
	st.global.u16 	[%rd95+16], %rs266;
	st.global.u16 	[%rd95+18], %rs265;
	st.global.u16 	[%rd96+16], %rs264;
	st.global.u16 	[%rd96+18], %rs263;
	st.global.u16 	[%rd95+64], %rs270;
	st.global.u16 	[%rd95+66], %rs269;
	st.global.u16 	[%rd96+64], %rs268;
	st.global.u16 	[%rd96+66], %rs267;
	st.global.u16 	[%rd95+80], %rs274;
	st.global.u16 	[%rd95+82], %rs273;
	st.global.u16 	[%rd96+80], %rs272;
	st.global.u16 	[%rd96+82], %rs271;
	st.global.u16 	[%rd95+128], %rs278;
	st.global.u16 	[%rd95+130], %rs277;
	st.global.u16 	[%rd96+128], %rs276;
	st.global.u16 	[%rd96+130], %rs275;
	st.global.u16 	[%rd95+144], %rs282;
	st.global.u16 	[%rd95+146], %rs281;
	st.global.u16 	[%rd96+144], %rs280;
	st.global.u16 	[%rd96+146], %rs279;
	st.global.u16 	[%rd95+192], %rs322;
	st.global.u16 	[%rd95+194], %rs321;
	st.global.u16 	[%rd96+192], %rs320;
	st.global.u16 	[%rd96+194], %rs319;
	st.global.u16 	[%rd95+208], %rs318;
	st.global.u16 	[%rd95+210], %rs317;
	st.global.u16 	[%rd96+208], %rs316;
	st.global.u16 	[%rd96+210], %rs315;
	add.s64 	%rd97, %rd95, %rd9;
	st.global.u16 	[%rd97], %rs314;
	st.global.u16 	[%rd97+2], %rs313;
	add.s64 	%rd98, %rd97, %rd6;
	st.global.u16 	[%rd98], %rs312;
	st.global.u16 	[%rd98+2], %rs311;
	st.global.u16 	[%rd97+16], %rs310;
	st.global.u16 	[%rd97+18], %rs309;
	st.global.u16 	[%rd98+16], %rs308;
	st.global.u16 	[%rd98+18], %rs307;
	st.global.u16 	[%rd97+64], %rs306;
	st.global.u16 	[%rd97+66], %rs305;
	st.global.u16 	[%rd98+64], %rs304;
	st.global.u16 	[%rd98+66], %rs303;
	st.global.u16 	[%rd97+80], %rs302;
	st.global.u16 	[%rd97+82], %rs301;
	st.global.u16 	[%rd98+80], %rs300;
	st.global.u16 	[%rd98+82], %rs299;
	st.global.u16 	[%rd97+128], %rs298;
	st.global.u16 	[%rd97+130], %rs297;
	st.global.u16 	[%rd98+128], %rs296;
	st.global.u16 	[%rd98+130], %rs295;
	st.global.u16 	[%rd97+144], %rs294;
	st.global.u16 	[%rd97+146], %rs293;
	st.global.u16 	[%rd98+144], %rs292;
	st.global.u16 	[%rd98+146], %rs291;
	st.global.u16 	[%rd97+192], %rs290;
	st.global.u16 	[%rd97+194], %rs289;
	st.global.u16 	[%rd98+192], %rs288;
	st.global.u16 	[%rd98+194], %rs287;
	st.global.u16 	[%rd97+208], %rs286;
	st.global.u16 	[%rd97+210], %rs285;
	st.global.u16 	[%rd98+208], %rs284;
	st.global.u16 	[%rd98+210], %rs283;
	ret;

}


// ===== COMPILED SASS (sm_100) =====

	.target	sm_100

	.elftype	@"ET_EXEC"


//--------------------- .note.nv.tkinfo           --------------------------
	.section	.note.nv.tkinfo,"",@"SHT_NOTE"
	.sectionflags	@"SHF_NOTE_NV_TKINFO"
	.tkinfo
        /*0018*/ 	.word	0x00000002
        /*0030*/ 	.string	""
        /*0030*/ 	.string	"ptxas"
        /*0030*/ 	.string	"Cuda compilation tools, release 13.0, V13.0.88"
        /*0030*/ 	.string	"Build cuda_13.0.r13.0/compiler.36424714_0"
        /*0030*/ 	.string	"-arch sm_100 -m 64 "



//--------------------- .note.nv.cuinfo           --------------------------
	.section	.note.nv.cuinfo,"",@"SHT_NOTE"
	.sectionflags	@"SHF_NOTE_NV_CUINFO"
        /*0018*/ 	.short	0x0002
        /*001a*/ 	.short	0x0064
        /*001c*/ 	.short	0x0082
	.zero		2


//--------------------- .nv.info                  --------------------------
	.section	.nv.info,"",@"SHT_CUDA_INFO"
	.align	4


	//----- nvinfo : EIATTR_REGCOUNT
	.align		4
        /*0000*/ 	.byte	0x04, 0x2f
        /*0002*/ 	.short	(.L_1 - .L_0)
	.align		4
.L_0:
        /*0004*/ 	.word	index@(wmma_example)
        /*0008*/ 	.word	0x00000074


	//----- nvinfo : EIATTR_FRAME_SIZE
	.align		4
.L_1:
        /*000c*/ 	.byte	0x04, 0x11
        /*000e*/ 	.short	(.L_3 - .L_2)
	.align		4
.L_2:
        /*0010*/ 	.word	index@(wmma_example)
        /*0014*/ 	.word	0x00000000


	//----- nvinfo : EIATTR_MIN_STACK_SIZE
	.align		4
.L_3:
        /*0018*/ 	.byte	0x04, 0x12
        /*001a*/ 	.short	(.L_5 - .L_4)
	.align		4
.L_4:
        /*001c*/ 	.word	index@(wmma_example)
        /*0020*/ 	.word	0x00000000
.L_5:


//--------------------- .nv.compat                --------------------------
	.section	.nv.compat,"",@"SHT_CUDA_COMPAT_INFO"
	.align	4
        /*0000*/ 	.byte	0x02, 0x09, 0x00, 0x00, 0x02, 0x02, 0x01, 0x00, 0x02, 0x05, 0x05, 0x00, 0x03, 0x07, 0x01, 0x01
        /*0010*/ 	.byte	0x02, 0x03, 0x00, 0x00, 0x02, 0x06, 0x01, 0x00, 0x04, 0x0b, 0x08, 0x00, 0x09, 0x00, 0x00, 0x00
        /*0020*/ 	.byte	0x00, 0x00, 0x00, 0x00


//--------------------- .nv.info.wmma_example     --------------------------
	.section	.nv.info.wmma_example,"",@"SHT_CUDA_INFO"
	.sectionflags	@""
	.align	4


	//----- nvinfo : EIATTR_CUDA_API_VERSION
	.align		4
        /*0000*/ 	.byte	0x04, 0x37
        /*0002*/ 	.short	(.L_7 - .L_6)
.L_6:
        /*0004*/ 	.word	0x00000082


	//----- nvinfo : EIATTR_KPARAM_INFO
	.align		4
.L_7:
        /*0008*/ 	.byte	0x04, 0x17
        /*000a*/ 	.short	(.L_9 - .L_8)
.L_8:
        /*000c*/ 	.word	0x00000000
        /*0010*/ 	.short	0x0004
        /*0012*/ 	.short	0x001c
        /*0014*/ 	.byte	0x00, 0xf0, 0x11, 0x00


	//----- nvinfo : EIATTR_KPARAM_INFO
	.align		4
.L_9:
        /*0018*/ 	.byte	0x04, 0x17
        /*001a*/ 	.short	(.L_11 - .L_10)
.L_10:
        /*001c*/ 	.word	0x00000000
        /*0020*/ 	.short	0x0003
        /*0022*/ 	.short	0x0018
        /*0024*/ 	.byte	0x00, 0xf0, 0x11, 0x00


	//----- nvinfo : EIATTR_KPARAM_INFO
	.align		4
.L_11:
        /*0028*/ 	.byte	0x04, 0x17
        /*002a*/ 	.short	(.L_13 - .L_12)
.L_12:
        /*002c*/ 	.word	0x00000000
        /*0030*/ 	.short	0x0002
        /*0032*/ 	.short	0x0010
        /*0034*/ 	.byte	0x00, 0xf5, 0x21, 0x00


	//----- nvinfo : EIATTR_KPARAM_INFO
	.align		4
.L_13:
        /*0038*/ 	.byte	0x04, 0x17
        /*003a*/ 	.short	(.L_15 - .L_14)
.L_14:
        /*003c*/ 	.word	0x00000000
        /*0040*/ 	.short	0x0001
        /*0042*/ 	.short	0x0008
        /*0044*/ 	.byte	0x00, 0xf5, 0x21, 0x00


	//----- nvinfo : EIATTR_KPARAM_INFO
	.align		4
.L_15:
        /*0048*/ 	.byte	0x04, 0x17
        /*004a*/ 	.short	(.L_17 - .L_16)
.L_16:
        /*004c*/ 	.word	0x00000000
        /*0050*/ 	.short	0x0000
        /*0052*/ 	.short	0x0000
        /*0054*/ 	.byte	0x00, 0xf5, 0x21, 0x00


	//----- nvinfo : EIATTR_SPARSE_MMA_MASK
	.align		4
.L_17:
        /*0058*/ 	.byte	0x03, 0x50
        /*005a*/ 	.short	0x0000


	//----- nvinfo : EIATTR_MAXREG_COUNT
	.align		4
        /*005c*/ 	.byte	0x03, 0x1b
        /*005e*/ 	.short	0x00ff


	//----- nvinfo : EIATTR_NUM_BARRIERS
	.align		4
        /*0060*/ 	.byte	0x02, 0x4c
        /*0062*/ 	.byte	0x01
	.zero		1


	//----- nvinfo : EIATTR_MERCURY_ISA_VERSION
	.align		4
        /*0064*/ 	.byte	0x03, 0x5f
        /*0066*/ 	.short	0x0101


	//----- nvinfo : EIATTR_VRC_CTA_INIT_COUNT
	.align		4
        /*0068*/ 	.byte	0x02, 0x4a
	.zero		1
	.zero		1


	//----- nvinfo : EIATTR_EXIT_INSTR_OFFSETS
	.align		4
        /*006c*/ 	.byte	0x04, 0x1c
        /*006e*/ 	.short	(.L_19 - .L_18)


	//   ....[0]....
.L_18:
        /*0070*/ 	.word	0x00002730


	//----- nvinfo : EIATTR_MAX_THREADS
	.align		4
.L_19:
        /*0074*/ 	.byte	0x04, 0x05
        /*0076*/ 	.short	(.L_21 - .L_20)
.L_20:
        /*0078*/ 	.word	0x00000080
        /*007c*/ 	.word	0x00000001
        /*0080*/ 	.word	0x00000001


	//----- nvinfo : EIATTR_CBANK_PARAM_SIZE
	.align		4
.L_21:
        /*0084*/ 	.byte	0x03, 0x19
        /*0086*/ 	.short	0x0020


	//----- nvinfo : EIATTR_PARAM_CBANK
	.align		4
        /*0088*/ 	.byte	0x04, 0x0a
        /*008a*/ 	.short	(.L_23 - .L_22)
	.align		4
.L_22:
        /*008c*/ 	.word	index@(.nv.constant0.wmma_example)
        /*0090*/ 	.short	0x0380
        /*0092*/ 	.short	0x0020


	//----- nvinfo : EIATTR_SW_WAR
	.align		4
.L_23:
        /*0094*/ 	.byte	0x04, 0x36
        /*0096*/ 	.short	(.L_25 - .L_24)
.L_24:
        /*0098*/ 	.word	0x00000008
.L_25:


//--------------------- .nv.callgraph             --------------------------
	.section	.nv.callgraph,"",@"SHT_CUDA_CALLGRAPH"
	.align	4
	.sectionentsize	8
	.align		4
        /*0000*/ 	.word	0x00000000
	.align		4
        /*0004*/ 	.word	0xffffffff
	.align		4
        /*0008*/ 	.word	0x00000000
	.align		4
        /*000c*/ 	.word	0xfffffffe
	.align		4
        /*0010*/ 	.word	0x00000000
	.align		4
        /*0014*/ 	.word	0xfffffffd
	.align		4
        /*0018*/ 	.word	0x00000000
	.align		4
        /*001c*/ 	.word	0xfffffffc


//--------------------- .text.wmma_example        --------------------------
	.section	.text.wmma_example,"ax",@progbits
	.align	128
        .global         wmma_example
        .type           wmma_example,@function
        .size           wmma_example,(.L_x_5 - wmma_example)
        .other          wmma_example,@"STO_CUDA_ENTRY STV_DEFAULT"
wmma_example:
.text.wmma_example:
[----:B------:R-:W-:Y:S01]  /*0000*/  LDC R1, c[0x0][0x37c] ;  /* 0x0000df00ff017b82 */ /* 0x000fe20000000800 */
[----:B------:R-:W1:Y:S07]  /*0010*/  S2R R4, SR_TID.X ;  /* 0x0000000000047919 */ /* 0x000e6e0000002100 */
[----:B------:R-:W2:Y:S01]  /*0020*/  S2UR UR5, SR_CTAID.X ;  /* 0x00000000000579c3 */ /* 0x000ea20000002500 */
[----:B------:R-:W3:Y:S01]  /*0030*/  LDCU.64 UR18, c[0x0][0x398] ;  /* 0x00007300ff1277ac */ /* 0x000ee20008000a00 */
[----:B------:R-:W-:Y:S01]  /*0040*/  PRMT R62, RZ, 0x7610, R62 ;  /* 0x00007610ff3e7816 */ /* 0x000fe2000000003e */
[----:B------:R-:W4:Y:S01]  /*0050*/  S2R R113, SR_CTAID.Y ;  /* 0x0000000000717919 */ /* 0x000f220000002600 */
[----:B------:R-:W-:Y:S01]  /*0060*/  PRMT R77, RZ, 0x7610, R77 ;  /* 0x00007610ff4d7816 */ /* 0x000fe2000000004d */
[----:B------:R-:W5:Y:S01]  /*0070*/  LDCU.64 UR24, c[0x0][0x358] ;  /* 0x00006b00ff1877ac */ /* 0x000f620008000a00 */
[----:B------:R-:W-:-:S02]  /*0080*/  PRMT R76, RZ, 0x7610, R76 ;  /* 0x00007610ff4c7816 */ /* 0x000fc4000000004c */
[----:B------:R-:W5:Y:S01]  /*0090*/  S2UR UR6, SR_CgaCtaId ;  /* 0x00000000000679c3 */ /* 0x000f620000008800 */
[----:B------:R-:W-:Y:S01]  /*00a0*/  UMOV UR4, 0x400 ;  /* 0x0000040000047882 */ /* 0x000fe20000000000 */
[----:B------:R-:W-:Y:S02]  /*00b0*/  PRMT R63, RZ, 0x7610, R63 ;  /* 0x00007610ff3f7816 */ /* 0x000fe4000000003f */
[----:B------:R-:W-:Y:S02]  /*00c0*/  PRMT R52, RZ, 0x7610, R52 ;  /* 0x00007610ff347816 */ /* 0x000fe40000000034 */
[----:B------:R-:W-:Y:S02]  /*00d0*/  PRMT R53, RZ, 0x7610, R53 ;  /* 0x00007610ff357816 */ /* 0x000fe40000000035 */
[----:B------:R-:W4:Y:S01]  /*00e0*/  LDC.64 R6, c[0x0][0x388] ;  /* 0x0000e200ff067b82 */ /* 0x000f220000000a00 */
[----:B------:R-:W-:Y:S01]  /*00f0*/  PRMT R57, RZ, 0x7610, R57 ;  /* 0x00007610ff397816 */ /* 0x000fe20000000039 */
[----:B---3--:R-:W-:Y:S01]  /*0100*/  USHF.L.U32 UR8, UR19, 0x4, URZ ;  /* 0x0000000413087899 */ /* 0x008fe200080006ff */
[----:B------:R-:W-:Y:S01]  /*0110*/  PRMT R61, RZ, 0x7610, R61 ;  /* 0x00007610ff3d7816 */ /* 0x000fe2000000003d */
[----:B------:R-:W-:Y:S01]  /*0120*/  USHF.L.U32 UR9, UR19, 0x5, URZ ;  /* 0x0000000513097899 */ /* 0x000fe200080006ff */
[----:B------:R-:W-:Y:S01]  /*0130*/  PRMT R73, RZ, 0x7610, R73 ;  /* 0x00007610ff497816 */ /* 0x000fe20000000049 */
[----:B------:R-:W-:-:S02]  /*0140*/  UIMAD UR10, UR19, 0x30, URZ ;  /* 0x00000030130a78a4 */ /* 0x000fc4000f8e02ff */
[----:B------:R-:W3:Y:S01]  /*0150*/  LDC.64 R16, c[0x0][0x390] ;  /* 0x0000e400ff107b82 */ /* 0x000ee20000000a00 */
[----:B--2---:R-:W-:Y:S01]  /*0160*/  USHF.L.U32 UR5, UR5, 0x6, URZ ;  /* 0x0000000605057899 */ /* 0x004fe200080006ff */
[----:B------:R-:W-:Y:S01]  /*0170*/  PRMT R50, RZ, 0x7610, R50 ;  /* 0x00007610ff327816 */ /* 0x000fe20000000032 */
[----:B------:R-:W-:Y:S01]  /*0180*/  USHF.L.U32 UR11, UR18, 0x3, URZ ;  /* 0x00000003120b7899 */ /* 0x000fe200080006ff */
[----:B------:R-:W-:Y:S01]  /*0190*/  IMAD.U32 R11, RZ, RZ, UR9 ;  /* 0x00000009ff0b7e24 */ /* 0x000fe2000f8e00ff */
[----:B------:R-:W-:Y:S01]  /*01a0*/  USHF.L.U32 UR12, UR18, 0x4, URZ ;  /* 0x00000004120c7899 */ /* 0x000fe200080006ff */
[----:B------:R-:W-:Y:S01]  /*01b0*/  IMAD.U32 R15, RZ, RZ, UR10 ;  /* 0x0000000aff0f7e24 */ /* 0x000fe2000f8e00ff */
[--C-:B-1----:R-:W-:Y:S01]  /*01c0*/  SHF.R.U32.HI R0, RZ, 0x3, R4.reuse ;  /* 0x00000003ff007819 */ /* 0x102fe20000011604 */
[----:B------:R-:W-:Y:S01]  /*01d0*/  IMAD.SHL.U32 R2, R4, 0x8, RZ ;  /* 0x0000000804027824 */ /* 0x000fe200078e00ff */
[----:B------:R-:W-:Y:S01]  /*01e0*/  SHF.R.U32.HI R5, RZ, 0x1, R4 ;  /* 0x00000001ff057819 */ /* 0x000fe20000011604 */
[----:B-----5:R-:W-:Y:S01]  /*01f0*/  ULEA UR6, UR6, UR4, 0x18 ;  /* 0x0000000406067291 */ /* 0x020fe2000f8ec0ff */
[----:B------:R-:W-:Y:S01]  /*0200*/  LOP3.LUT R3, R0, UR5, RZ, 0xfc, !PT ;  /* 0x0000000500037c12 */ /* 0x000fe2000f8efcff */
[----:B----4-:R-:W-:Y:S01]  /*0210*/  IMAD.SHL.U32 R113, R113, 0x80, RZ ;  /* 0x0000008071717824 */ /* 0x010fe200078e00ff */
[C---:B------:R-:W-:Y:S01]  /*0220*/  LOP3.LUT R12, R2.reuse, 0x38, RZ, 0xc0, !PT ;  /* 0x00000038020c7812 */ /* 0x040fe200078ec0ff */
[----:B------:R-:W-:Y:S01]  /*0230*/  UIMAD UR13, UR18, 0x18, URZ ;  /* 0x00000018120d78a4 */ /* 0x000fe2000f8e02ff */
[----:B------:R-:W-:Y:S01]  /*0240*/  LOP3.LUT R5, R5, 0x38, RZ, 0xc0, !PT ;  /* 0x0000003805057812 */ /* 0x000fe200078ec0ff */
[----:B------:R-:W-:Y:S01]  /*0250*/  USHF.L.U32 UR14, UR18, 0x5, URZ ;  /* 0x00000005120e7899 */ /* 0x000fe200080006ff */
[----:B------:R-:W-:Y:S01]  /*0260*/  IMAD.U32 R19, RZ, RZ, UR11 ;  /* 0x0000000bff137e24 */ /* 0x000fe2000f8e00ff */
[----:B------:R-:W-:Y:S01]  /*0270*/  UIMAD UR15, UR18, 0x28, URZ ;  /* 0x00000028120f78a4 */ /* 0x000fe2000f8e02ff */
[----:B------:R-:W-:Y:S01]  /*0280*/  IMAD R12, R3, UR19, R12 ;  /* 0x00000013030c7c24 */ /* 0x000fe2000f8e020c */
[----:B------:R-:W-:Y:S01]  /*0290*/  LOP3.LUT R3, R2, 0x38, R4, 0x48, !PT ;  /* 0x0000003802037812 */ /* 0x000fe200078e4804 */
[----:B------:R-:W-:Y:S01]  /*02a0*/  UIMAD UR16, UR18, 0x30, URZ ;  /* 0x00000030121078a4 */ /* 0x000fe2000f8e02ff */
[----:B------:R-:W-:Y:S01]  /*02b0*/  LOP3.LUT R9, R5, 0x78, R2, 0x78, !PT ;  /* 0x0000007805097812 */ /* 0x000fe200078e7802 */
[----:B------:R-:W-:Y:S01]  /*02c0*/  IMAD.WIDE R6, R12, 0x2, R6 ;  /* 0x000000020c067825 */ /* 0x000fe200078e0206 */
[--C-:B------:R-:W-:Y:S01]  /*02d0*/  LOP3.LUT R112, R3, 0x3c0, R2.reuse, 0xf8, !PT ;  /* 0x000003c003707812 */ /* 0x100fe200078ef802 */
[----:B------:R-:W-:Y:S01]  /*02e0*/  UIMAD UR17, UR18, 0x38, URZ ;  /* 0x00000038121178a4 */ /* 0x000fe2000f8e02ff */
[----:B------:R-:W-:Y:S01]  /*02f0*/  LOP3.LUT R0, R9, 0x380, R2, 0xf8, !PT ;  /* 0x0000038009007812 */ /* 0x000fe200078ef802 */
[----:B------:R-:W-:Y:S01]  /*0300*/  IMAD.U32 R9, RZ, RZ, UR8 ;  /* 0x00000008ff097e24 */ /* 0x000fe2000f8e00ff */
[----:B------:R-:W-:Y:S01]  /*0310*/  SHF.R.U32.HI R5, RZ, 0x4, R4 ;  /* 0x00000004ff057819 */ /* 0x000fe20000011604 */
[----:B------:R-:W-:Y:S01]  /*0320*/  IMAD.U32 R21, RZ, RZ, UR12 ;  /* 0x0000000cff157e24 */ /* 0x000fe2000f8e00ff */
[----:B------:R-:W-:Y:S01]  /*0330*/  LOP3.LUT R2, R113, 0x78, R2, 0xf8, !PT ;  /* 0x0000007871027812 */ /* 0x000fe200078ef802 */
[----:B------:R-:W-:Y:S01]  /*0340*/  IMAD.WIDE R8, R9, 0x2, R6 ;  /* 0x0000000209087825 */ /* 0x000fe200078e0206 */
[----:B------:R-:W-:Y:S01]  /*0350*/  LEA R3, R112, UR6, 0x1 ;  /* 0x0000000670037c11 */ /* 0x000fe2000f8e08ff */
[----:B------:R-:W-:Y:S01]  /*0360*/  USHF.L.U32 UR7, UR18, 0x6, URZ ;  /* 0x0000000612077899 */ /* 0x000fe200080006ff */
[----:B------:R-:W-:Y:S01]  /*0370*/  LEA R13, R0, UR6, 0x1 ;  /* 0x00000006000d7c11 */ /* 0x000fe2000f8e08ff */
[----:B------:R-:W-:Y:S01]  /*0380*/  IMAD R2, R5, UR18, R2 ;  /* 0x0000001205027c24 */ /* 0x000fe2000f8e0202 */
[----:B------:R-:W-:Y:S01]  /*0390*/  UISETP.GE.AND UP0, UPT, UR19, 0x40, UPT ;  /* 0x000000401300788c */ /* 0x000fe2000bf06270 */
[----:B------:R-:W-:Y:S01]  /*03a0*/  IMAD.WIDE R10, R11, 0x2, R6 ;  /* 0x000000020b0a7825 */ /* 0x000fe200078e0206 */
[----:B------:R-:W-:Y:S01]  /*03b0*/  @!PT LDS RZ, [RZ] ;  /* 0x00000000fffff984 */ /* 0x000fe20000000800 */
[----:B------:R-:W-:Y:S01]  /*03c0*/  @!PT LDS RZ, [RZ] ;  /* 0x00000000fffff984 */ /* 0x000fe20000000800 */
[----:B------:R-:W-:Y:S01]  /*03d0*/  @!PT LDS RZ, [RZ] ;  /* 0x00000000fffff984 */ /* 0x000fe20000000800 */
[----:B------:R-:W-:Y:S01]  /*03e0*/  LDGSTS.E.BYPASS.128 [R3], desc[UR24][R6.64] ;  /* 0x0000000006037fae */ /* 0x000fe2000b981818 */
[----:B------:R-:W-:Y:S01]  /*03f0*/  USHF.R.S32.HI UR4, URZ, 0x1f, UR19 ;  /* 0x0000001fff047899 */ /* 0x000fe20008011413 */
[----:B------:R-:W-:Y:S01]  /*0400*/  PRMT R72, RZ, 0x7610, R72 ;  /* 0x00007610ff487816 */ /* 0x000fe20000000048 */
[----:B---3--:R-:W-:Y:S01]  /*0410*/  IMAD.WIDE R16, R2, 0x2, R16 ;  /* 0x0000000202107825 */ /* 0x008fe200078e0210 */
[----:B------:R-:W-:Y:S01]  /*0420*/  LDGSTS.E.BYPASS.128 [R3+0x800], desc[UR24][R8.64] ;  /* 0x0080000008037fae */ /* 0x000fe2000b981818 */
[----:B------:R-:W-:Y:S01]  /*0430*/  PRMT R51, RZ, 0x7610, R51 ;  /* 0x00007610ff337816 */ /* 0x000fe20000000033 */
[----:B------:R-:W-:Y:S01]  /*0440*/  ULEA.HI UR4, UR4, UR19, URZ, 0x6 ;  /* 0x0000001304047291 */ /* 0x000fe2000f8f30ff */
[----:B------:R-:W-:Y:S01]  /*0450*/  IMAD.U32 R23, RZ, RZ, UR13 ;  /* 0x0000000dff177e24 */ /* 0x000fe2000f8e00ff */
[----:B------:R-:W-:Y:S01]  /*0460*/  LDGSTS.E.BYPASS.128 [R3+0x1000], desc[UR24][R10.64] ;  /* 0x010000000a037fae */ /* 0x000fe2000b981818 */
[----:B------:R-:W-:Y:S01]  /*0470*/  IMAD.WIDE R14, R15, 0x2, R6 ;  /* 0x000000020f0e7825 */ /* 0x000fe200078e0206 */
[----:B------:R-:W-:-:S02]  /*0480*/  PRMT R81, RZ, 0x7610, R81 ;  /* 0x00007610ff517816 */ /* 0x000fc40000000051 */
[----:B------:R-:W-:Y:S01]  /*0490*/  PRMT R48, RZ, 0x7610, R48 ;  /* 0x00007610ff307816 */ /* 0x000fe20000000030 */
[----:B------:R-:W-:Y:S01]  /*04a0*/  IMAD.U32 R25, RZ, RZ, UR14 ;  /* 0x0000000eff197e24 */ /* 0x000fe2000f8e00ff */
[----:B------:R-:W-:Y:S01]  /*04b0*/  LDGSTS.E.BYPASS.128 [R3+0x1800], desc[UR24][R14.64] ;  /* 0x018000000e037fae */ /* 0x000fe2000b981818 */
[----:B------:R-:W-:Y:S01]  /*04c0*/  IMAD.U32 R27, RZ, RZ, UR15 ;  /* 0x0000000fff1b7e24 */ /* 0x000fe2000f8e00ff */
[----:B------:R-:W-:Y:S01]  /*04d0*/  PRMT R80, RZ, 0x7610, R80 ;  /* 0x00007610ff507816 */ /* 0x000fe20000000050 */
[----:B------:R-:W-:Y:S01]  /*04e0*/  IMAD.WIDE R18, R19, 0x2, R16 ;  /* 0x0000000213127825 */ /* 0x000fe200078e0210 */
[----:B------:R-:W-:Y:S01]  /*04f0*/  LDGSTS.E.BYPASS.128 [R13+0x4000], desc[UR24][R16.64] ;  /* 0x04000000100d7fae */ /* 0x000fe2000b981818 */
[----:B------:R-:W-:Y:S02]  /*0500*/  PRMT R49, RZ, 0x7610, R49 ;  /* 0x00007610ff317816 */ /* 0x000fe40000000031 */
[----:B------:R-:W-:Y:S01]  /*0510*/  IMAD.U32 R29, RZ, RZ, UR16 ;  /* 0x00000010ff1d7e24 */ /* 0x000fe2000f8e00ff */
[----:B------:R1:W-:Y:S01]  /*0520*/  LDGSTS.E.BYPASS.128 [R13+0x4800], desc[UR24][R18.64] ;  /* 0x04800000120d7fae */ /* 0x0003e2000b981818 */
[----:B------:R-:W-:Y:S01]  /*0530*/  IMAD.WIDE R20, R21, 0x2, R16 ;  /* 0x0000000215147825 */ /* 0x000fe200078e0210 */
[----:B------:R-:W-:-:S02]  /*0540*/  PRMT R83, RZ, 0x7610, R83 ;  /* 0x00007610ff537816 */ /* 0x000fc40000000053 */
[----:B------:R-:W-:Y:S01]  /*0550*/  PRMT R46, RZ, 0x7610, R46 ;  /* 0x00007610ff2e7816 */ /* 0x000fe2000000002e */
[----:B------:R-:W-:Y:S01]  /*0560*/  IMAD.U32 R31, RZ, RZ, UR17 ;  /* 0x00000011ff1f7e24 */ /* 0x000fe2000f8e00ff */
[----:B------:R2:W-:Y:S01]  /*0570*/  LDGSTS.E.BYPASS.128 [R13+0x5000], desc[UR24][R20.64] ;  /* 0x05000000140d7fae */ /* 0x0005e2000b981818 */
[----:B------:R-:W-:Y:S01]  /*0580*/  IMAD.WIDE R22, R23, 0x2, R16 ;  /* 0x0000000217167825 */ /* 0x000fe200078e0210 */
[----:B------:R-:W-:Y:S02]  /*0590*/  PRMT R82, RZ, 0x7610, R82 ;  /* 0x00007610ff527816 */ /* 0x000fe40000000052 */
[----:B------:R-:W-:Y:S01]  /*05a0*/  PRMT R47, RZ, 0x7610, R47 ;  /* 0x00007610ff2f7816 */ /* 0x000fe2000000002f */
[----:B------:R-:W-:Y:S01]  /*05b0*/  IMAD.WIDE R24, R25, 0x2, R16 ;  /* 0x0000000219187825 */ /* 0x000fe200078e0210 */
[----:B------:R3:W-:Y:S01]  /*05c0*/  LDGSTS.E.BYPASS.128 [R13+0x5800], desc[UR24][R22.64] ;  /* 0x05800000160d7fae */ /* 0x0007e2000b981818 */
[----:B------:R-:W-:Y:S02]  /*05d0*/  PRMT R85, RZ, 0x7610, R85 ;  /* 0x00007610ff557816 */ /* 0x000fe40000000055 */
[----:B------:R-:W-:Y:S01]  /*05e0*/  IMAD.WIDE R26, R27, 0x2, R16 ;  /* 0x000000021b1a7825 */ /* 0x000fe200078e0210 */
[----:B------:R4:W-:Y:S01]  /*05f0*/  LDGSTS.E.BYPASS.128 [R13+0x6000], desc[UR24][R24.64] ;  /* 0x06000000180d7fae */ /* 0x0009e2000b981818 */
[----:B------:R-:W-:-:S02]  /*0600*/  PRMT R44, RZ, 0x7610, R44 ;  /* 0x00007610ff2c7816 */ /* 0x000fc4000000002c */
[----:B------:R-:W-:Y:S01]  /*0610*/  IMAD.WIDE R28, R29, 0x2, R16 ;  /* 0x000000021d1c7825 */ /* 0x000fe200078e0210 */
[----:B------:R5:W-:Y:S01]  /*0620*/  LDGSTS.E.BYPASS.128 [R13+0x6800], desc[UR24][R26.64] ;  /* 0x068000001a0d7fae */ /* 0x000be2000b981818 */
[----:B------:R-:W-:Y:S02]  /*0630*/  PRMT R84, RZ, 0x7610, R84 ;  /* 0x00007610ff547816 */ /* 0x000fe40000000054 */
[----:B------:R-:W-:Y:S01]  /*0640*/  IMAD.WIDE R30, R31, 0x2, R16 ;  /* 0x000000021f1e7825 */ /* 0x000fe200078e0210 */
[----:B------:R5:W-:Y:S01]  /*0650*/  LDGSTS.E.BYPASS.128 [R13+0x7000], desc[UR24][R28.64] ;  /* 0x070000001c0d7fae */ /* 0x000be2000b981818 */
[----:B------:R-:W-:Y:S02]  /*0660*/  PRMT R45, RZ, 0x7610, R45 ;  /* 0x00007610ff2d7816 */ /* 0x000fe4000000002d */
[----:B------:R-:W-:Y:S01]  /*0670*/  IMAD.U32 R33, RZ, RZ, UR7 ;  /* 0x00000007ff217e24 */ /* 0x000fe2000f8e00ff */
[----:B------:R-:W-:Y:S01]  /*0680*/  LDGSTS.E.BYPASS.128 [R13+0x7800], desc[UR24][R30.64] ;  /* 0x078000001e0d7fae */ /* 0x000fe2000b981818 */
[----:B------:R-:W-:Y:S01]  /*0690*/  IMAD.U32 R35, RZ, RZ, UR11 ;  /* 0x0000000bff237e24 */ /* 0x000fe2000f8e00ff */
[----:B------:R-:W-:Y:S01]  /*06a0*/  PRMT R69, RZ, 0x7610, R69 ;  /* 0x00007610ff457816 */ /* 0x000fe20000000045 */
[----:B------:R-:W-:Y:S01]  /*06b0*/  IMAD.WIDE R32, R33, 0x2, R16 ;  /* 0x0000000221207825 */ /* 0x000fe200078e0210 */
[----:B------:R-:W0:Y:S01]  /*06c0*/  LDGDEPBAR ;  /* 0x00000000000079af */ /* 0x000e220000000000 */
[----:B------:R-:W-:-:S02]  /*06d0*/  PRMT R68, RZ, 0x7610, R68 ;  /* 0x00007610ff447816 */ /* 0x000fc40000000044 */
[----:B-1----:R-:W-:Y:S01]  /*06e0*/  IMAD.U32 R19, RZ, RZ, UR12 ;  /* 0x0000000cff137e24 */ /* 0x002fe2000f8e00ff */
[----:B------:R-:W-:Y:S01]  /*06f0*/  BAR.SYNC.DEFER_BLOCKING 0x0 ;  /* 0x0000000000007b1d */ /* 0x000fe20000010000 */
[----:B--2---:R-:W-:Y:S01]  /*0700*/  IMAD.U32 R21, RZ, RZ, UR13 ;  /* 0x0000000dff157e24 */ /* 0x004fe2000f8e00ff */
[----:B------:R-:W-:Y:S01]  /*0710*/  PRMT R79, RZ, 0x7610, R79 ;  /* 0x00007610ff4f7816 */ /* 0x000fe2000000004f */
[----:B---3--:R-:W-:Y:S01]  /*0720*/  IMAD.U32 R23, RZ, RZ, UR14 ;  /* 0x0000000eff177e24 */ /* 0x008fe2000f8e00ff */
[----:B------:R-:W-:Y:S01]  /*0730*/  PRMT R78, RZ, 0x7610, R78 ;  /* 0x00007610ff4e7816 */ /* 0x000fe2000000004e */
[----:B----4-:R-:W-:Y:S01]  /*0740*/  IMAD.U32 R25, RZ, RZ, UR15 ;  /* 0x0000000fff197e24 */ /* 0x010fe2000f8e00ff */
[----:B------:R-:W-:Y:S01]  /*0750*/  PRMT R71, RZ, 0x7610, R71 ;  /* 0x00007610ff477816 */ /* 0x000fe20000000047 */
[----:B------:R-:W-:Y:S01]  /*0760*/  IMAD.WIDE R16, R35, 0x2, R32 ;  /* 0x0000000223107825 */ /* 0x000fe200078e0220 */
[----:B------:R-:W-:Y:S02]  /*0770*/  PRMT R70, RZ, 0x7610, R70 ;  /* 0x00007610ff467816 */ /* 0x000fe40000000046 */
[----:B------:R-:W-:Y:S01]  /*0780*/  PRMT R92, RZ, 0x7610, R92 ;  /* 0x00007610ff5c7816 */ /* 0x000fe2000000005c */
[----:B-----5:R-:W-:Y:S01]  /*0790*/  IMAD.U32 R27, RZ, RZ, UR16 ;  /* 0x00000010ff1b7e24 */ /* 0x020fe2000f8e00ff */
[----:B------:R-:W-:Y:S01]  /*07a0*/  PRMT R93, RZ, 0x7610, R93 ;  /* 0x00007610ff5d7816 */ /* 0x000fe2000000005d */
[----:B------:R-:W-:Y:S01]  /*07b0*/  IMAD.U32 R29, RZ, RZ, UR17 ;  /* 0x00000011ff1d7e24 */ /* 0x000fe2000f8e00ff */
[----:B------:R-:W-:-:S02]  /*07c0*/  PRMT R90, RZ, 0x7610, R90 ;  /* 0x00007610ff5a7816 */ /* 0x000fc4000000005a */
[----:B------:R-:W-:Y:S02]  /*07d0*/  PRMT R91, RZ, 0x7610, R91 ;  /* 0x00007610ff5b7816 */ /* 0x000fe4000000005b */
[----:B------:R-:W-:Y:S02]  /*07e0*/  PRMT R97, RZ, 0x7610, R97 ;  /* 0x00007610ff617816 */ /* 0x000fe40000000061 */
[----:B------:R-:W-:Y:S02]  /*07f0*/  PRMT R96, RZ, 0x7610, R96 ;  /* 0x00007610ff607816 */ /* 0x000fe40000000060 */
[----:B------:R-:W-:Y:S01]  /*0800*/  PRMT R95, RZ, 0x7610, R95 ;  /* 0x00007610ff5f7816 */ /* 0x000fe2000000005f */
[----:B------:R-:W-:Y:S01]  /*0810*/  @!PT LDS RZ, [RZ] ;  /* 0x00000000fffff984 */ /* 0x000fe20000000800 */
[----:B------:R-:W-:Y:S01]  /*0820*/  @!PT LDS RZ, [RZ] ;  /* 0x00000000fffff984 */ /* 0x000fe20000000800 */
[----:B------:R-:W-:Y:S01]  /*0830*/  @!PT LDS RZ, [RZ] ;  /* 0x00000000fffff984 */ /* 0x000fe20000000800 */
[----:B------:R1:W-:Y:S01]  /*0840*/  LDGSTS.E.BYPASS.128 [R3+0x2000], desc[UR24][R6.64+0x80] ;  /* 0x0200008006037fae */ /* 0x0003e2000b981818 */
[----:B------:R-:W-:Y:S02]  /*0850*/  PRMT R94, RZ, 0x7610, R94 ;  /* 0x00007610ff5e7816 */ /* 0x000fe4000000005e */
[----:B------:R-:W-:Y:S01]  /*0860*/  PRMT R99, RZ, 0x7610, R99 ;  /* 0x00007610ff637816 */ /* 0x000fe20000000063 */
[----:B------:R2:W-:Y:S01]  /*0870*/  LDGSTS.E.BYPASS.128 [R3+0x2800], desc[UR24][R8.64+0x80] ;  /* 0x0280008008037fae */ /* 0x0005e2000b981818 */
[----:B------:R-:W-:-:S02]  /*0880*/  PRMT R98, RZ, 0x7610, R98 ;  /* 0x00007610ff627816 */ /* 0x000fc40000000062 */
[----:B------:R-:W-:Y:S01]  /*0890*/  PRMT R101, RZ, 0x7610, R101 ;  /* 0x00007610ff657816 */ /* 0x000fe20000000065 */
[----:B------:R3:W-:Y:S01]  /*08a0*/  LDGSTS.E.BYPASS.128 [R3+0x3000], desc[UR24][R10.64+0x80] ;  /* 0x030000800a037fae */ /* 0x0007e2000b981818 */
[----:B------:R-:W-:Y:S02]  /*08b0*/  PRMT R100, RZ, 0x7610, R100 ;  /* 0x00007610ff647816 */ /* 0x000fe40000000064 */
[----:B------:R-:W-:Y:S01]  /*08c0*/  PRMT R103, RZ, 0x7610, R103 ;  /* 0x00007610ff677816 */ /* 0x000fe20000000067 */
[----:B-1----:R-:W-:Y:S01]  /*08d0*/  IMAD.WIDE R6, R19, 0x2, R32 ;  /* 0x0000000213067825 */ /* 0x002fe200078e0220 */
[----:B------:R1:W-:Y:S01]  /*08e0*/  LDGSTS.E.BYPASS.128 [R3+0x3800], desc[UR24][R14.64+0x80] ;  /* 0x038000800e037fae */ /* 0x0003e2000b981818 */
[----:B------:R-:W-:Y:S02]  /*08f0*/  PRMT R102, RZ, 0x7610, R102 ;  /* 0x00007610ff667816 */ /* 0x000fe40000000066 */
[----:B--2---:R-:W-:Y:S01]  /*0900*/  IMAD.WIDE R8, R21, 0x2, R32 ;  /* 0x0000000215087825 */ /* 0x004fe200078e0220 */
[----:B------:R-:W-:Y:S01]  /*0910*/  LDGSTS.E.BYPASS.128 [R13+0x8000], desc[UR24][R32.64] ;  /* 0x08000000200d7fae */ /* 0x000fe2000b981818 */
[----:B------:R-:W-:-:S02]  /*0920*/  PRMT R104, RZ, 0x7610, R104 ;  /* 0x00007610ff687816 */ /* 0x000fc40000000068 */
[----:B---3--:R-:W-:Y:S01]  /*0930*/  IMAD.WIDE R10, R23, 0x2, R32 ;  /* 0x00000002170a7825 */ /* 0x008fe200078e0220 */
[----:B------:R2:W-:Y:S01]  /*0940*/  LDGSTS.E.BYPASS.128 [R13+0x8800], desc[UR24][R16.64] ;  /* 0x08800000100d7fae */ /* 0x0005e2000b981818 */
[----:B------:R-:W-:Y:S02]  /*0950*/  PRMT R105, RZ, 0x7610, R105 ;  /* 0x00007610ff697816 */ /* 0x000fe40000000069 */
[----:B------:R-:W-:Y:S01]  /*0960*/  IMAD.WIDE R18, R27, 0x2, R32 ;  /* 0x000000021b127825 */ /* 0x000fe200078e0220 */
[----:B------:R-:W-:Y:S01]  /*0970*/  LDGSTS.E.BYPASS.128 [R13+0x9000], desc[UR24][R6.64] ;  /* 0x09000000060d7fae */ /* 0x000fe2000b981818 */
[----:B------:R-:W-:Y:S02]  /*0980*/  PRMT R106, RZ, 0x7610, R106 ;  /* 0x00007610ff6a7816 */ /* 0x000fe4000000006a */
[----:B-1----:R-:W-:Y:S01]  /*0990*/  IMAD.WIDE R14, R25, 0x2, R32 ;  /* 0x00000002190e7825 */ /* 0x002fe200078e0220 */
[----:B------:R-:W-:Y:S01]  /*09a0*/  LDGSTS.E.BYPASS.128 [R13+0x9800], desc[UR24][R8.64] ;  /* 0x09800000080d7fae */ /* 0x000fe2000b981818 */
[----:B------:R-:W-:-:S02]  /*09b0*/  PRMT R107, RZ, 0x7610, R107 ;  /* 0x00007610ff6b7816 */ /* 0x000fc4000000006b */
[----:B------:R-:W-:Y:S01]  /*09c0*/  IMAD.WIDE R20, R29, 0x2, R32 ;  /* 0x000000021d147825 */ /* 0x000fe200078e0220 */
[----:B------:R-:W-:Y:S01]  /*09d0*/  LDGSTS.E.BYPASS.128 [R13+0xa000], desc[UR24][R10.64] ;  /* 0x0a0000000a0d7fae */ /* 0x000fe2000b981818 */
[----:B--2---:R-:W-:Y:S02]  /*09e0*/  PRMT R17, RZ, 0x7610, R17 ;  /* 0x00007610ff117816 */ /* 0x004fe40000000011 */
[----:B------:R-:W-:Y:S01]  /*09f0*/  PRMT R16, RZ, 0x7610, R16 ;  /* 0x00007610ff107816 */ /* 0x000fe20000000010 */
        /* <DEDUP_REMOVED lines=9> */
[----:B------:R-:W0:Y:S01]  /*0a90*/  LDGDEPBAR ;  /* 0x00000000000079af */ /* 0x000e220000000000 */
[----:B-1----:R-:W-:Y:S02]  /*0aa0*/  PRMT R15, RZ, 0x7610, R15 ;  /* 0x00007610ff0f7816 */ /* 0x002fe4000000000f */
[----:B------:R-:W-:Y:S02]  /*0ab0*/  PRMT R14, RZ, 0x7610, R14 ;  /* 0x00007610ff0e7816 */ /* 0x000fe4000000000e */
[----:B--2---:R-:W-:-:S02]  /*0ac0*/  PRMT R19, RZ, 0x7610, R19 ;  /* 0x00007610ff137816 */ /* 0x004fc40000000013 */
[----:B------:R-:W-:Y:S02]  /*0ad0*/  PRMT R18, RZ, 0x7610, R18 ;  /* 0x00007610ff127816 */ /* 0x000fe40000000012 */
[----:B------:R-:W-:Y:S02]  /*0ae0*/  PRMT R87, RZ, 0x7610, R87 ;  /* 0x00007610ff577816 */ /* 0x000fe40000000057 */
[----:B------:R-:W-:Y:S02]  /*0af0*/  SHF.R.S32.HI R3, RZ, 0x1f, R2 ;  /* 0x0000001fff037819 */ /* 0x000fe40000011402 */
[----:B------:R-:W-:Y:S02]  /*0b00*/  PRMT R60, RZ, 0x7610, R60 ;  /* 0x00007610ff3c7816 */ /* 0x000fe4000000003c */
[----:B------:R-:W-:Y:S02]  /*0b10*/  PRMT R56, RZ, 0x7610, R56 ;  /* 0x00007610ff387816 */ /* 0x000fe40000000038 */
[----:B------:R-:W-:Y:S01]  /*0b20*/  PRMT R86, RZ, 0x7610, R86 ;  /* 0x00007610ff567816 */ /* 0x000fe20000000056 */
[----:B------:R-:W-:-:S04]  /*0b30*/  DEPBAR.LE SB0, 0x0 ;  /* 0x000080000000791a */ /* 0x000fc80000000000 */
[----:B------:R-:W-:Y:S06]  /*0b40*/  BAR.SYNC.DEFER_BLOCKING 0x0 ;  /* 0x0000000000007b1d */ /* 0x000fec0000010000 */
[----:B---3--:R-:W-:Y:S05]  /*0b50*/  BRA.U !UP0, `(.L_x_0) ;  /* 0x0000001508887547 */ /* 0x008fea000b800000 */
[C---:B------:R-:W-:Y:S01]  /*0b60*/  IMAD.SHL.U32 R6, R4.reuse, 0x20, RZ ;  /* 0x0000002004067824 */ /* 0x040fe200078e00ff */
[----:B------:R-:W-:Y:S01]  /*0b70*/  USHF.R.S32.HI UR4, URZ, 0x6, UR4 ;  /* 0x00000006ff047899 */ /* 0x000fe20008011404 */
[----:B------:R-:W-:Y:S01]  /*0b80*/  IMAD.U32 R7, RZ, RZ, UR7 ;  /* 0x00000007ff077e24 */ /* 0x000fe2000f8e00ff */
[----:B------:R-:W-:Y:S01]  /*0b90*/  PRMT R86, RZ, 0x7610, R86 ;  /* 0x00007610ff567816 */ /* 0x000fe20000000056 */
[----:B------:R-:W-:Y:S01]  /*0ba0*/  IMAD.SHL.U32 R8, R4, 0x80, RZ ;  /* 0x0000008004087824 */ /* 0x000fe200078e00ff */
[----:B------:R-:W-:Y:S01]  /*0bb0*/  LOP3.LUT R9, R6, 0x800, RZ, 0xc0, !PT ;  /* 0x0000080006097812 */ /* 0x000fe200078ec0ff */
[----:B------:R-:W-:Y:S01]  /*0bc0*/  IMAD.WIDE R6, R7, 0x2, R2 ;  /* 0x0000000207067825 */ /* 0x000fe200078e0202 */
[C---:B------:R-:W-:Y:S01]  /*0bd0*/  LOP3.LUT R3, R5.reuse, 0x3, RZ, 0xc0, !PT ;  /* 0x0000000305037812 */ /* 0x040fe200078ec0ff */
[----:B------:R-:W-:Y:S01]  /*0be0*/  UIADD3 UR18, UPT, UPT, UR4, -0x2, URZ ;  /* 0xfffffffe04127890 */ /* 0x000fe2000fffe0ff */
[----:B------:R-:W-:Y:S01]  /*0bf0*/  LOP3.LUT R5, R5, 0x1, RZ, 0xc0, !PT ;  /* 0x0000000105057812 */ /* 0x000fe200078ec0ff */
[----:B------:R-:W-:Y:S01]  /*0c00*/  IMAD.SHL.U32 R2, R4, 0x100, RZ ;  /* 0x0000010004027824 */ /* 0x000fe200078e00ff */
[----:B------:R-:W-:Y:S01]  /*0c10*/  LOP3.LUT R14, R9, 0x780, R8, 0xf8, !PT ;  /* 0x00000780090e7812 */ /* 0x000fe200078ef808 */
[----:B------:R-:W-:Y:S01]  /*0c20*/  UIADD3 UR19, UPT, UPT, UR4, -0x1, URZ ;  /* 0xffffffff04137890 */ /* 0x000fe2000fffe0ff */
[C---:B------:R-:W-:Y:S01]  /*0c30*/  LOP3.LUT R9, R3.reuse, 0x4, RZ, 0xfc, !PT ;  /* 0x0000000403097812 */ /* 0x040fe200078efcff */
[----:B------:R-:W-:Y:S01]  /*0c40*/  UIADD3 UR7, UPT, UPT, -UR4, URZ, URZ ;  /* 0x000000ff04077290 */ /* 0x000fe2000fffe1ff */
[C---:B------:R-:W-:Y:S01]  /*0c50*/  LOP3.LUT R11, R3.reuse, 0x8, RZ, 0xfc, !PT ;  /* 0x00000008030b7812 */ /* 0x040fe200078efcff */
[----:B------:R-:W-:Y:S01]  /*0c60*/  UIADD3 UR21, UPT, UPT, UR6, 0x2000, URZ ;  /* 0x0000200006157890 */ /* 0x000fe2000fffe0ff */
[C-C-:B------:R-:W-:Y:S01]  /*0c70*/  LOP3.LUT R8, R3.reuse, 0x7, R4.reuse, 0x78, !PT ;  /* 0x0000000703087812 */ /* 0x140fe200078e7804 */
[----:B------:R-:W-:Y:S01]  /*0c80*/  UIADD3 UR22, UPT, UPT, UR6, 0x8000, URZ ;  /* 0x0000800006167890 */ /* 0x000fe2000fffe0ff */
[----:B------:R-:W-:Y:S01]  /*0c90*/  LOP3.LUT R13, R3, 0xc, RZ, 0xfc, !PT ;  /* 0x0000000c030d7812 */ /* 0x000fe200078efcff */
[----:B------:R-:W-:Y:S01]  /*0ca0*/  UIADD3 UR23, UPT, UPT, UR6, 0x4000, URZ ;  /* 0x0000400006177890 */ /* 0x000fe2000fffe0ff */
[C---:B------:R-:W-:Y:S01]  /*0cb0*/  LOP3.LUT R15, R5.reuse, 0x2, RZ, 0xfc, !PT ;  /* 0x00000002050f7812 */ /* 0x040fe200078efcff */
[----:B------:R-:W1:Y:S01]  /*0cc0*/  LDCU.64 UR26, c[0x0][0x388] ;  /* 0x00007100ff1a77ac */ /* 0x000e620008000a00 */
[----:B------:R-:W-:-:S02]  /*0cd0*/  LOP3.LUT R3, R5, 0x7, R4, 0x78, !PT ;  /* 0x0000000705037812 */ /* 0x000fc400078e7804 */
[C---:B------:R-:W-:Y:S01]  /*0ce0*/  LOP3.LUT R17, R5.reuse, 0x4, RZ, 0xfc, !PT ;  /* 0x0000000405117812 */ /* 0x040fe200078efcff */
[----:B------:R-:W2:Y:S01]  /*0cf0*/  LDCU.64 UR28, c[0x0][0x390] ;  /* 0x00007200ff1c77ac */ /* 0x000ea20008000a00 */
[----:B------:R-:W-:Y:S01]  /*0d00*/  LOP3.LUT R5, R5, 0x6, RZ, 0xfc, !PT ;  /* 0x0000000605057812 */ /* 0x000fe200078efcff */
[----:B------:R-:W-:Y:S01]  /*0d10*/  IMAD R3, R3, 0x10, R14 ;  /* 0x0000001003037824 */ /* 0x000fe200078e020e */
[--C-:B------:R-:W-:Y:S01]  /*0d20*/  LOP3.LUT R10, R9, 0x7, R4.reuse, 0x78, !PT ;  /* 0x00000007090a7812 */ /* 0x100fe200078e7804 */
[----:B------:R-:W-:Y:S01]  /*0d30*/  UMOV UR4, URZ ;  /* 0x000000ff00047c82 */ /* 0x000fe20008000000 */
[----:B------:R-:W-:Y:S02]  /*0d40*/  LOP3.LUT R9, R2, 0xf00, RZ, 0xc0, !PT ;  /* 0x00000f0002097812 */ /* 0x000fe400078ec0ff */
[--C-:B------:R-:W-:Y:S02]  /*0d50*/  LOP3.LUT R16, R11, 0x7, R4.reuse, 0x78, !PT ;  /* 0x000000070b107812 */ /* 0x100fe400078e7804 */
[--C-:B------:R-:W-:Y:S01]  /*0d60*/  LOP3.LUT R18, R13, 0x7, R4.reuse, 0x78, !PT ;  /* 0x000000070d127812 */ /* 0x100fe200078e7804 */
[----:B------:R-:W-:Y:S01]  /*0d70*/  IMAD R8, R8, 0x10, R9 ;  /* 0x0000001008087824 */ /* 0x000fe200078e0209 */
[----:B------:R-:W-:-:S02]  /*0d80*/  LOP3.LUT R15, R15, 0x7, R4, 0x78, !PT ;  /* 0x000000070f0f7812 */ /* 0x000fc400078e7804 */
[--C-:B------:R-:W-:Y:S02]  /*0d90*/  LOP3.LUT R17, R17, 0x7, R4.reuse, 0x78, !PT ;  /* 0x0000000711117812 */ /* 0x100fe400078e7804 */
[----:B------:R-:W-:Y:S01]  /*0da0*/  LOP3.LUT R11, R5, 0x7, R4, 0x78, !PT ;  /* 0x00000007050b7812 */ /* 0x000fe200078e7804 */
[----:B------:R-:W-:Y:S01]  /*0db0*/  IMAD.MOV.U32 R5, RZ, RZ, R7 ;  /* 0x000000ffff057224 */ /* 0x000fe200078e0007 */
[----:B------:R-:W-:Y:S01]  /*0dc0*/  IADD3 R13, P0, PT, R12, 0x80, RZ ;  /* 0x000000800c0d7810 */ /* 0x000fe20007f1e0ff */
[--C-:B------:R-:W-:Y:S01]  /*0dd0*/  IMAD R7, R10, 0x10, R9.reuse ;  /* 0x000000100a077824 */ /* 0x100fe200078e0209 */
[----:B------:R-:W-:Y:S01]  /*0de0*/  PRMT R56, RZ, 0x7610, R56 ;  /* 0x00007610ff387816 */ /* 0x000fe20000000038 */
[--C-:B------:R-:W-:Y:S01]  /*0df0*/  IMAD R10, R16, 0x10, R9.reuse ;  /* 0x00000010100a7824 */ /* 0x100fe200078e0209 */
[----:B------:R-:W-:Y:S01]  /*0e00*/  PRMT R60, RZ, 0x7610, R60 ;  /* 0x00007610ff3c7816 */ /* 0x000fe2000000003c */
[----:B------:R-:W-:Y:S01]  /*0e10*/  IMAD R9, R18, 0x10, R9 ;  /* 0x0000001012097824 */ /* 0x000fe200078e0209 */
[----:B------:R-:W-:Y:S01]  /*0e20*/  PRMT R87, RZ, 0x7610, R87 ;  /* 0x00007610ff577816 */ /* 0x000fe20000000057 */
[--C-:B------:R-:W-:Y:S01]  /*0e30*/  IMAD R4, R15, 0x10, R14.reuse ;  /* 0x000000100f047824 */ /* 0x100fe200078e020e */
[----:B------:R-:W-:Y:S01]  /*0e40*/  PRMT R111, RZ, 0x7610, R111 ;  /* 0x00007610ff6f7816 */ /* 0x000fe2000000006f */
[----:B------:R-:W-:Y:S01]  /*0e50*/  IMAD R2, R17, 0x10, R14 ;  /* 0x0000001011027824 */ /* 0x000fe200078e020e */
[----:B------:R-:W-:Y:S01]  /*0e60*/  PRMT R88, RZ, 0x7610, R88 ;  /* 0x00007610ff587816 */ /* 0x000fe20000000058 */
[----:B------:R-:W-:Y:S01]  /*0e70*/  IMAD R11, R11, 0x10, R14 ;  /* 0x000000100b0b7824 */ /* 0x000fe200078e020e */
[----:B------:R-:W-:-:S02]  /*0e80*/  PRMT R110, RZ, 0x7610, R110 ;  /* 0x00007610ff6e7816 */ /* 0x000fc4000000006e */
[----:B------:R-:W-:Y:S02]  /*0e90*/  PRMT R89, RZ, 0x7610, R89 ;  /* 0x00007610ff597816 */ /* 0x000fe40000000059 */
[----:B------:R-:W-:Y:S02]  /*0ea0*/  PRMT R109, RZ, 0x7610, R109 ;  /* 0x00007610ff6d7816 */ /* 0x000fe4000000006d */
[----:B------:R-:W-:Y:S02]  /*0eb0*/  PRMT R108, RZ, 0x7610, R108 ;  /* 0x00007610ff6c7816 */ /* 0x000fe4000000006c */
[----:B------:R-:W-:Y:S02]  /*0ec0*/  PRMT R107, RZ, 0x7610, R107 ;  /* 0x00007610ff6b7816 */ /* 0x000fe4000000006b */
[----:B------:R-:W-:Y:S02]  /*0ed0*/  PRMT R106, RZ, 0x7610, R106 ;  /* 0x00007610ff6a7816 */ /* 0x000fe4000000006a */
        /* <DEDUP_REMOVED lines=51> */
[----:B-12---:R-:W-:-:S07]  /*1210*/  LEA.HI.X.SX32 R12, R12, RZ, 0x1, P0 ;  /* 0x000000ff0c0c7211 */ /* 0x006fce00000f0eff */
.L_x_3:
[----:B------:R-:W-:Y:S01]  /*1220*/  ULOP3.LUT UR20, UR4, 0x1, URZ, 0xc0, !UPT ;  /* 0x0000000104147892 */ /* 0x000fe2000f8ec0ff */
[----:B------:R-:W-:Y:S02]  /*1230*/  PRMT R76, R63, 0x5410, R76 ;  /* 0x000054103f4c7816 */ /* 0x000fe4000000004c */
[----:B------:R-:W-:Y:S01]  /*1240*/  PRMT R77, R77, 0x5410, R62 ;  /* 0x000054104d4d7816 */ /* 0x000fe2000000003e */
[----:B------:R-:W-:Y:S01]  /*1250*/  UISETP.NE.U32.AND UP0, UPT, UR20, 0x1, UPT ;  /* 0x000000011400788c */ /* 0x000fe2000bf05070 */
[----:B------:R-:W-:Y:S02]  /*1260*/  PRMT R74, R61, 0x5410, R57 ;  /* 0x000054103d4a7816 */ /* 0x000fe40000000039 */
[----:B------:R-:W-:Y:S01]  /*1270*/  PRMT R75, R53, 0x5410, R52 ;  /* 0x00005410354b7816 */ /* 0x000fe20000000034 */
[----:B------:R-:W-:Y:S01]  /*1280*/  USEL UR20, UR6, UR21, !UP0 ;  /* 0x0000001506147287 */ /* 0x000fe2000c000000 */
[----:B------:R-:W-:Y:S01]  /*1290*/  PRMT R72, R51, 0x5410, R72 ;  /* 0x0000541033487816 */ /* 0x000fe20000000048 */
[----:B------:R-:W-:Y:S01]  /*12a0*/  USEL UR30, UR23, UR22, !UP0 ;  /* 0x00000016171e7287 */ /* 0x000fe2000c000000 */
[----:B------:R-:W-:Y:S01]  /*12b0*/  PRMT R73, R50, 0x5410, R73 ;  /* 0x0000541032497816 */ /* 0x000fe20000000049 */
[----:B------:R-:W-:Y:S01]  /*12c0*/  UISETP.GE.AND UP0, UPT, UR4, UR18, UPT ;  /* 0x000000120400728c */ /* 0x000fe2000bf06270 */
[----:B------:R-:W-:-:S02]  /*12d0*/  PRMT R80, R49, 0x5410, R80 ;  /* 0x0000541031507816 */ /* 0x000fc40000000050 */
[----:B------:R-:W-:Y:S02]  /*12e0*/  PRMT R81, R48, 0x5410, R81 ;  /* 0x0000541030517816 */ /* 0x000fe40000000051 */
[----:B------:R-:W-:Y:S01]  /*12f0*/  LDSM.16.M88.4 R20, [R3+UR20] ;  /* 0x000000140314783b */ /* 0x000fe20008000200 */
[----:B------:R-:W-:Y:S02]  /*1300*/  PRMT R82, R47, 0x5410, R82 ;  /* 0x000054102f527816 */ /* 0x000fe40000000052 */
[----:B------:R-:W-:Y:S01]  /*1310*/  PRMT R83, R46, 0x5410, R83 ;  /* 0x000054102e537816 */ /* 0x000fe20000000053 */
[----:B------:R-:W1:Y:S01]  /*1320*/  LDSM.16.MT88.4 R24, [R8+UR30] ;  /* 0x0000001e0818783b */ /* 0x000e620008004200 */
[----:B------:R-:W-:Y:S02]  /*1330*/  PRMT R84, R45, 0x5410, R84 ;  /* 0x000054102d547816 */ /* 0x000fe40000000054 */
[----:B------:R-:W-:Y:S01]  /*1340*/  PRMT R85, R44, 0x5410, R85 ;  /* 0x000054102c557816 */ /* 0x000fe20000000055 */
[----:B------:R-:W2:Y:S01]  /*1350*/  LDSM.16.MT88.4 R28, [R7+UR30] ;  /* 0x0000001e071c783b */ /* 0x000ea20008004200 */
[----:B------:R-:W-:-:S02]  /*1360*/  PRMT R86, R86, 0x5410, R56 ;  /* 0x0000541056567816 */ /* 0x000fc40000000038 */
[----:B------:R-:W-:Y:S01]  /*1370*/  PRMT R87, R60, 0x5410, R87 ;  /* 0x000054103c577816 */ /* 0x000fe20000000057 */
[----:B------:R-:W3:Y:S01]  /*1380*/  LDSM.16.MT88.4 R32, [R10+UR30] ;  /* 0x0000001e0a20783b */ /* 0x000ee20008004200 */
[----:B------:R-:W-:Y:S02]  /*1390*/  PRMT R88, R111, 0x5410, R88 ;  /* 0x000054106f587816 */ /* 0x000fe40000000058 */
[----:B------:R-:W-:Y:S01]  /*13a0*/  PRMT R89, R110, 0x5410, R89 ;  /* 0x000054106e597816 */ /* 0x000fe20000000059 */
[----:B------:R-:W4:Y:S01]  /*13b0*/  LDSM.16.MT88.4 R36, [R9+UR30] ;  /* 0x0000001e0924783b */ /* 0x000f220008004200 */
[----:B------:R-:W-:Y:S02]  /*13c0*/  PRMT R94, R94, 0x5410, R95 ;  /* 0x000054105e5e7816 */ /* 0x000fe4000000005f */
[----:B------:R-:W-:Y:S01]  /*13d0*/  PRMT R95, R96, 0x5410, R97 ;  /* 0x00005410605f7816 */ /* 0x000fe20000000061 */
[----:B------:R-:W5:Y:S01]  /*13e0*/  LDSM.16.M88.4 R40, [R3+UR20+0x1000] ;  /* 0x001000140328783b */ /* 0x000f620008000200 */
[----:B------:R-:W-:-:S02]  /*13f0*/  PRMT R90, R91, 0x5410, R90 ;  /* 0x000054105b5a7816 */ /* 0x000fc4000000005a */
[----:B------:R-:W-:Y:S01]  /*1400*/  PRMT R14, R14, 0x5410, R15 ;  /* 0x000054100e0e7816 */ /* 0x000fe2000000000f */
[----:B------:R-:W-:Y:S01]  /*1410*/  LDSM.16.M88.4 R44, [R4+UR20] ;  /* 0x00000014042c783b */ /* 0x000fe20008000200 */
[----:B------:R-:W-:Y:S02]  /*1420*/  PRMT R91, R93, 0x5410, R92 ;  /* 0x000054105d5b7816 */ /* 0x000fe4000000005c */
[----:B------:R-:W-:Y:S01]  /*1430*/  PRMT R18, R18, 0x5410, R19 ;  /* 0x0000541012127816 */ /* 0x000fe20000000013 */
[----:B------:R-:W5:Y:S01]  /*1440*/  LDSM.16.MT88.4 R48, [R8+UR30+0x1000] ;  /* 0x0010001e0830783b */ /* 0x000f620008004200 */
[----:B------:R-:W-:Y:S02]  /*1450*/  PRMT R15, R16, 0x5410, R17 ;  /* 0x00005410100f7816 */ /* 0x000fe40000000011 */
[----:B------:R-:W-:Y:S01]  /*1460*/  PRMT R70, R70, 0x5410, R71 ;  /* 0x0000541046467816 */ /* 0x000fe20000000047 */
[----:B------:R-:W-:Y:S01]  /*1470*/  LDSM.16.MT88.4 R52, [R7+UR30+0x1000] ;  /* 0x0010001e0734783b */ /* 0x000fe20008004200 */
[----:B------:R-:W-:-:S02]  /*1480*/  PRMT R19, R68, 0x5410, R69 ;  /* 0x0000541044137816 */ /* 0x000fc40000000045 */
[----:B------:R-:W-:Y:S01]  /*1490*/  PRMT R71, R78, 0x5410, R79 ;  /* 0x000054104e477816 */ /* 0x000fe2000000004f */
[----:B------:R-:W5:Y:S04]  /*14a0*/  LDSM.16.M88.4 R64, [R4+UR20+0x1000] ;  /* 0x001000140440783b */ /* 0x000f680008000200 */
[----:B------:R-:W5:Y:S01]  /*14b0*/  LDSM.16.MT88.4 R56, [R10+UR30+0x1000] ;  /* 0x0010001e0a38783b */ /* 0x000f620008004200 */
[C---:B-1----:R-:W-:Y:S03]  /*14c0*/  HMMA.16816.F16 R76, R20.reuse, R24, R76 ;  /* 0x00000018144c723c */ /* 0x042fe6000000084c */
[----:B------:R-:W1:Y:S05]  /*14d0*/  LDSM.16.MT88.4 R60, [R9+UR30+0x1000] ;  /* 0x0010001e093c783b */ /* 0x000e6a0008004200 */
[C---:B------:R-:W-:Y:S08]  /*14e0*/  HMMA.16816.F16 R74, R20.reuse, R26, R74 ;  /* 0x0000001a144a723c */ /* 0x040ff0000000084a */
[C---:B--2---:R-:W-:Y:S08]  /*14f0*/  HMMA.16816.F16 R72, R20.reuse, R28, R72 ;  /* 0x0000001c1448723c */ /* 0x044ff00000000848 */
[C---:B------:R-:W-:Y:S08]  /*1500*/  HMMA.16816.F16 R80, R20.reuse, R30, R80 ;  /* 0x0000001e1450723c */ /* 0x040ff00000000850 */
[C---:B---3--:R-:W-:Y:S08]  /*1510*/  HMMA.16816.F16 R82, R20.reuse, R32, R82 ;  /* 0x000000201452723c */ /* 0x048ff00000000852 */
[C---:B------:R-:W-:Y:S08]  /*1520*/  HMMA.16816.F16 R84, R20.reuse, R34, R84 ;  /* 0x000000221454723c */ /* 0x040ff00000000854 */
[C---:B----4-:R-:W-:Y:S08]  /*1530*/  HMMA.16816.F16 R86, R20.reuse, R36, R86 ;  /* 0x000000241456723c */ /* 0x050ff00000000856 */
[----:B------:R-:W-:Y:S01]  /*1540*/  HMMA.16816.F16 R88, R20, R38, R88 ;  /* 0x000000261458723c */ /* 0x000fe20000000858 */
[----:B------:R-:W-:-:S02]  /*1550*/  PRMT R20, R109, 0x5410, R108 ;  /* 0x000054106d147816 */ /* 0x000fc4000000006c */
[----:B------:R-:W-:-:S05]  /*1560*/  PRMT R21, R107, 0x5410, R106 ;  /* 0x000054106b157816 */ /* 0x000fca000000006a */
[C---:B-----5:R-:W-:Y:S08]  /*1570*/  HMMA.16816.F16 R30, R40.reuse, R30, R94 ;  /* 0x0000001e281e723c */ /* 0x060ff0000000085e */
[----:B------:R-:W-:Y:S01]  /*1580*/  HMMA.16816.F16 R24, R40, R24, R20 ;  /* 0x000000182818723c */ /* 0x000fe20000000814 */
[----:B------:R-:W-:Y:S02]  /*1590*/  PRMT R20, R105, 0x5410, R104 ;  /* 0x0000541069147816 */ /* 0x000fe40000000068 */
[----:B------:R-:W-:-:S05]  /*15a0*/  PRMT R21, R102, 0x5410, R103 ;  /* 0x0000541066157816 */ /* 0x000fca0000000067 */
[C---:B------:R-:W-:Y:S08]  /*15b0*/  HMMA.16816.F16 R32, R40.reuse, R32, R90 ;  /* 0x000000202820723c */ /* 0x040ff0000000085a */
[----:B------:R-:W-:Y:S01]  /*15c0*/  HMMA.16816.F16 R26, R40, R26, R20 ;  /* 0x0000001a281a723c */ /* 0x000fe20000000814 */
[----:B------:R-:W-:Y:S02]  /*15d0*/  PRMT R20, R100, 0x5410, R101 ;  /* 0x0000541064147816 */ /* 0x000fe40000000065 */
[----:B------:R-:W-:-:S05]  /*15e0*/  PRMT R21, R98, 0x5410, R99 ;  /* 0x0000541062157816 */ /* 0x000fca0000000063 */
[C---:B------:R-:W-:Y:S08]  /*15f0*/  HMMA.16816.F16 R38, R40.reuse, R38, R14 ;  /* 0x000000262826723c */ /* 0x040ff0000000080e */
[C---:B------:R-:W-:Y:S01]  /*1600*/  HMMA.16816.F16 R28, R40.reuse, R28, R20 ;  /* 0x0000001c281c723c */ /* 0x040fe20000000814 */
[----:B------:R-:W-:Y:S07]  /*1610*/  LDSM.16.MT88.4 R20, [R8+UR30+0x2000] ;  /* 0x0020001e0814783b */ /* 0x000fee0008004200 */
[----:B------:R-:W-:Y:S08]  /*1620*/  HMMA.16816.F16 R36, R40, R36, R18 ;  /* 0x000000242824723c */ /* 0x000ff00000000812 */
[C---:B------:R-:W-:Y:S01]  /*1630*/  HMMA.16816.F16 R14, R44.reuse, R48, R76 ;  /* 0x000000302c0e723c */ /* 0x040fe2000000084c */
[----:B------:R-:W-:Y:S07]  /*1640*/  LDSM.16.M88.4 R76, [R11+UR20+0x1000] ;  /* 0x001000140b4c783b */ /* 0x000fee0008000200 */
[----:B------:R-:W-:Y:S08]  /*1650*/  HMMA.16816.F16 R16, R44, R50, R74 ;  /* 0x000000322c10723c */ /* 0x000ff0000000084a */
[C---:B------:R-:W-:Y:S08]  /*1660*/  HMMA.16816.F16 R90, R64.reuse, R48, R24 ;  /* 0x00000030405a723c */ /* 0x040ff00000000818 */
[C---:B------:R-:W-:Y:S01]  /*1670*/  HMMA.16816.F16 R92, R64.reuse, R50, R26 ;  /* 0x00000032405c723c */ /* 0x040fe2000000081a */
[----:B------:R-:W-:Y:S04]  /*1680*/  LDSM.16.MT88.4 R48, [R7+UR30+0x2000] ;  /* 0x0020001e0730783b */ /* 0x000fe80008004200 */
[----:B------:R-:W-:Y:S03]  /*1690*/  LDSM.16.M88.4 R24, [R2+UR20] ;  /* 0x000000140218783b */ /* 0x000fe60008000200 */
[C---:B------:R-:W-:Y:S08]  /*16a0*/  HMMA.16816.F16 R94, R64.reuse, R52, R28 ;  /* 0x00000034405e723c */ /* 0x040ff0000000081c */
[----:B------:R-:W-:Y:S01]  /*16b0*/  HMMA.16816.F16 R96, R64, R54, R30 ;  /* 0x000000364060723c */ /* 0x000fe2000000081e */
[----:B------:R-:W2:Y:S07]  /*16c0*/  LDSM.16.M88.4 R28, [R2+UR20+0x1000] ;  /* 0x00100014021c783b */ /* 0x000eae0008000200 */
[----:B------:R-:W-:Y:S01]  /*16d0*/  HMMA.16816.F16 R34, R40, R34, R70 ;  /* 0x000000222822723c */ /* 0x000fe20000000846 */
[----:B------:R-:W-:Y:S04]  /*16e0*/  LDSM.16.MT88.4 R40, [R9+UR30+0x2000] ;  /* 0x0020001e0928783b */ /* 0x000fe80008004200 */
[----:B------:R-:W-:Y:S03]  /*16f0*/  LDSM.16.M88.4 R68, [R11+UR20] ;  /* 0x000000140b44783b */ /* 0x000fe60008000200 */
[C---:B------:R-:W-:Y:S01]  /*1700*/  HMMA.16816.F16 R18, R44.reuse, R52, R72 ;  /* 0x000000342c12723c */ /* 0x040fe20000000848 */
[----:B------:R-:W-:Y:S07]  /*1710*/  LDSM.16.MT88.4 R72, [R7+UR30+0x3000] ;  /* 0x0030001e0748783b */ /* 0x000fee0008004200 */
[C---:B------:R-:W-:Y:S01]  /*1720*/  HMMA.16816.F16 R80, R44.reuse, R54, R80 ;  /* 0x000000362c50723c */ /* 0x040fe20000000850 */
[----:B------:R-:W-:Y:S07]  /*1730*/  LDSM.16.MT88.4 R52, [R8+UR30+0x3000] ;  /* 0x0030001e0834783b */ /* 0x000fee0008004200 */
[C---:B------:R-:W-:Y:S08]  /*1740*/  HMMA.16816.F16 R82, R44.reuse, R56, R82 ;  /* 0x000000382c52723c */ /* 0x040ff00000000852 */
[C---:B------:R-:W-:Y:S08]  /*1750*/  HMMA.16816.F16 R84, R44.reuse, R58, R84 ;  /* 0x0000003a2c54723c */ /* 0x040ff00000000854 */
[C---:B-1----:R-:W-:Y:S08]  /*1760*/  HMMA.16816.F16 R86, R44.reuse, R60, R86 ;  /* 0x0000003c2c56723c */ /* 0x042ff00000000856 */
[----:B------:R-:W-:Y:S01]  /*1770*/  HMMA.16816.F16 R88, R44, R62, R88 ;  /* 0x0000003e2c58723c */ /* 0x000fe20000000858 */
[----:B------:R-:W1:Y:S07]  /*1780*/  LDSM.16.MT88.4 R44, [R10+UR30+0x2000] ;  /* 0x0020001e0a2c783b */ /* 0x000e6e0008004200 */
[C---:B------:R-:W-:Y:S08]  /*1790*/  HMMA.16816.F16 R98, R64.reuse, R56, R32 ;  /* 0x000000384062723c */ /* 0x040ff00000000820 */
[C---:B------:R-:W-:Y:S01]  /*17a0*/  HMMA.16816.F16 R100, R64.reuse, R58, R34 ;  /* 0x0000003a4064723c */ /* 0x040fe20000000822 */
[----:B------:R-:W3:Y:S04]  /*17b0*/  LDSM.16.MT88.4 R56, [R10+UR30+0x3000] ;  /* 0x0030001e0a38783b */ /* 0x000ee80008004200 */
[----:B------:R-:W4:Y:S03]  /*17c0*/  LDSM.16.MT88.4 R32, [R9+UR30+0x3000] ;  /* 0x0030001e0920783b */ /* 0x000f260008004200 */
[C---:B------:R-:W-:Y:S08]  /*17d0*/  HMMA.16816.F16 R36, R64.reuse, R60, R36 ;  /* 0x0000003c4024723c */ /* 0x040ff00000000824 */
[----:B------:R-:W-:Y:S08]  /*17e0*/  HMMA.16816.F16 R38, R64, R62, R38 ;  /* 0x0000003e4026723c */ /* 0x000ff00000000826 */
[----:B--2---:R-:W-:Y:S08]  /*17f0*/  HMMA.16816.F16 R94, R28, R48, R94 ;  /* 0x000000301c5e723c */ /* 0x004ff0000000085e */
[C---:B------:R-:W-:Y:S08]  /*1800*/  HMMA.16816.F16 R14, R24.reuse, R20, R14 ;  /* 0x00000014180e723c */ /* 0x040ff0000000080e */
[C---:B------:R-:W-:Y:S08]  /*1810*/  HMMA.16816.F16 R16, R24.reuse, R22, R16 ;  /* 0x000000161810723c */ /* 0x040ff00000000810 */
[C---:B------:R-:W-:Y:S08]  /*1820*/  HMMA.16816.F16 R18, R24.reuse, R48, R18 ;  /* 0x000000301812723c */ /* 0x040ff00000000812 */
[C---:B------:R-:W-:Y:S08]  /*1830*/  HMMA.16816.F16 R80, R24.reuse, R50, R80 ;  /* 0x000000321850723c */ /* 0x040ff00000000850 */
[C---:B-1----:R-:W-:Y:S08]  /*1840*/  HMMA.16816.F16 R82, R24.reuse, R44, R82 ;  /* 0x0000002c1852723c */ /* 0x042ff00000000852 */
[C---:B------:R-:W-:Y:S08]  /*1850*/  HMMA.16816.F16 R84, R24.reuse, R46, R84 ;  /* 0x0000002e1854723c */ /* 0x040ff00000000854 */
[C---:B------:R-:W-:Y:S08]  /*1860*/  HMMA.16816.F16 R86, R24.reuse, R40, R86 ;  /* 0x000000281856723c */ /* 0x040ff00000000856 */
[----:B------:R-:W-:Y:S08]  /*1870*/  HMMA.16816.F16 R88, R24, R42, R88 ;  /* 0x0000002a1858723c */ /* 0x000ff00000000858 */
[C---:B------:R-:W-:Y:S08]  /*1880*/  HMMA.16816.F16 R90, R28.reuse, R20, R90 ;  /* 0x000000141c5a723c */ /* 0x040ff0000000085a */
[C---:B------:R-:W-:Y:S08]  /*1890*/  HMMA.16816.F16 R92, R28.reuse, R22, R92 ;  /* 0x000000161c5c723c */ /* 0x040ff0000000085c */
[C---:B------:R-:W-:Y:S08]  /*18a0*/  HMMA.16816.F16 R96, R28.reuse, R50, R96 ;  /* 0x000000321c60723c */ /* 0x040ff00000000860 */
[C---:B------:R-:W-:Y:S08]  /*18b0*/  HMMA.16816.F16 R44, R28.reuse, R44, R98 ;  /* 0x0000002c1c2c723c */ /* 0x040ff00000000862 */
[C---:B------:R-:W-:Y:S08]  /*18c0*/  HMMA.16816.F16 R100, R28.reuse, R46, R100 ;  /* 0x0000002e1c64723c */ /* 0x040ff00000000864 */
[C---:B------:R-:W-:Y:S08]  /*18d0*/  HMMA.16816.F16 R36, R28.reuse, R40, R36 ;  /* 0x000000281c24723c */ /* 0x040ff00000000824 */
[----:B------:R-:W-:Y:S08]  /*18e0*/  HMMA.16816.F16 R38, R28, R42, R38 ;  /* 0x0000002a1c26723c */ /* 0x000ff00000000826 */
[----:B------:R-:W-:Y:S08]  /*18f0*/  HMMA.16816.F16 R98, R76, R72, R94 ;  /* 0x000000484c62723c */ /* 0x000ff0000000085e */
[C---:B------:R-:W-:Y:S08]  /*1900*/  HMMA.16816.F16 R22, R68.reuse, R52, R14 ;  /* 0x000000344416723c */ /* 0x040ff0000000080e */
[C---:B------:R-:W-:Y:S08]  /*1910*/  HMMA.16816.F16 R20, R68.reuse, R54, R16 ;  /* 0x000000364414723c */ /* 0x040ff00000000810 */
[----:B------:R-:W-:Y:S03]  /*1920*/  HMMA.16816.F16 R18, R68, R72, R18 ;  /* 0x000000484412723c */ /* 0x000fe60000000812 */
[----:B------:R-:W-:-:S02]  /*1930*/  PRMT R63, R22, 0x7610, R63 ;  /* 0x00007610163f7816 */ /* 0x000fc4000000003f */
[----:B------:R-:W-:-:S03]  /*1940*/  PRMT R62, R23, 0x7632, R62 ;  /* 0x00007632173e7816 */ /* 0x000fc6000000003e */
[----:B------:R-:W-:Y:S03]  /*1950*/  HMMA.16816.F16 R80, R68, R74, R80 ;  /* 0x0000004a4450723c */ /* 0x000fe60000000850 */
[----:B------:R-:W-:-:S05]  /*1960*/  PRMT R61, R20, 0x7610, R61 ;  /* 0x00007610143d7816 */ /* 0x000fca000000003d */
[C---:B---3--:R-:W-:Y:S03]  /*1970*/  HMMA.16816.F16 R82, R68.reuse, R56, R82 ;  /* 0x000000384452723c */ /* 0x048fe60000000852 */
[C---:B------:R-:W-:Y:S02]  /*1980*/  PRMT R51, R18.reuse, 0x7610, R51 ;  /* 0x0000761012337816 */ /* 0x040fe40000000033 */
[----:B------:R-:W-:Y:S02]  /*1990*/  PRMT R72, R18, 0x7632, R72 ;  /* 0x0000763212487816 */ /* 0x000fe40000000048 */
[C---:B------:R-:W-:Y:S01]  /*19a0*/  PRMT R50, R19.reuse, 0x7610, R50 ;  /* 0x0000761013327816 */ /* 0x040fe20000000032 */
[----:B------:R-:W-:Y:S01]  /*19b0*/  HMMA.16816.F16 R84, R68, R58, R84 ;  /* 0x0000003a4454723c */ /* 0x000fe20000000854 */
[----:B------:R-:W-:Y:S02]  /*19c0*/  PRMT R73, R19, 0x7632, R73 ;  /* 0x0000763213497816 */ /* 0x000fe40000000049 */
[----:B------:R-:W-:-:S02]  /*19d0*/  PRMT R49, R80, 0x7610, R49 ;  /* 0x0000761050317816 */ /* 0x000fc40000000031 */
[C---:B------:R-:W-:Y:S02]  /*19e0*/  PRMT R48, R81.reuse, 0x7610, R48 ;  /* 0x0000761051307816 */ /* 0x040fe40000000030 */
[----:B------:R-:W-:Y:S01]  /*19f0*/  PRMT R80, R80, 0x7632, R80 ;  /* 0x0000763250507816 */ /* 0x000fe20000000050 */
[C---:B----4-:R-:W-:Y:S01]  /*1a00*/  HMMA.16816.F16 R86, R68.reuse, R32, R86 ;  /* 0x000000204456723c */ /* 0x050fe20000000856 */
[----:B------:R-:W-:Y:S02]  /*1a10*/  PRMT R81, R81, 0x7632, R81 ;  /* 0x0000763251517816 */ /* 0x000fe40000000051 */
[C---:B------:R-:W-:Y:S02]  /*1a20*/  PRMT R47, R82.reuse, 0x7610, R47 ;  /* 0x00007610522f7816 */ /* 0x040fe4000000002f */
[C---:B------:R-:W-:Y:S02]  /*1a30*/  PRMT R46, R83.reuse, 0x7610, R46 ;  /* 0x00007610532e7816 */ /* 0x040fe4000000002e */
[----:B------:R-:W-:Y:S01]  /*1a40*/  PRMT R82, R82, 0x7632, R82 ;  /* 0x0000763252527816 */ /* 0x000fe20000000052 */
[----:B------:R-:W-:Y:S01]  /*1a50*/  HMMA.16816.F16 R68, R68, R34, R88 ;  /* 0x000000224444723c */ /* 0x000fe20000000858 */
[----:B------:R-:W-:-:S07]  /*1a60*/  PRMT R83, R83, 0x7632, R83 ;  /* 0x0000763253537816 */ /* 0x000fce0000000053 */
[C---:B------:R-:W-:Y:S01]  /*1a70*/  HMMA.16816.F16 R16, R76.reuse, R52, R90 ;  /* 0x000000344c10723c */ /* 0x040fe2000000085a */
[----:B------:R-:W-:Y:S02]  /*1a80*/  PRMT R53, R21, 0x7610, R53 ;  /* 0x0000761015357816 */ /* 0x000fe40000000035 */
[----:B------:R-:W-:Y:S02]  /*1a90*/  PRMT R60, R87, 0x7610, R60 ;  /* 0x00007610573c7816 */ /* 0x000fe4000000003c */
[----:B------:R-:W-:Y:S02]  /*1aa0*/  PRMT R52, R21, 0x7632, R52 ;  /* 0x0000763215347816 */ /* 0x000fe40000000034 */
[----:B------:R-:W-:Y:S01]  /*1ab0*/  PRMT R87, R87, 0x7632, R87 ;  /* 0x0000763257577816 */ /* 0x000fe20000000057 */
[----:B------:R-:W-:Y:S03]  /*1ac0*/  HMMA.16816.F16 R54, R76, R54, R92 ;  /* 0x000000364c36723c */ /* 0x000fe6000000085c */
[----:B------:R-:W-:-:S02]  /*1ad0*/  PRMT R111, R68, 0x7610, R111 ;  /* 0x00007610446f7816 */ /* 0x000fc4000000006f */
[----:B------:R-:W-:Y:S02]  /*1ae0*/  PRMT R88, R68, 0x7632, R88 ;  /* 0x0000763244587816 */ /* 0x000fe40000000058 */
[C---:B------:R-:W-:Y:S01]  /*1af0*/  PRMT R110, R69.reuse, 0x7610, R110 ;  /* 0x00007610456e7816 */ /* 0x040fe2000000006e */
[C---:B------:R-:W-:Y:S01]  /*1b00*/  HMMA.16816.F16 R74, R76.reuse, R74, R96 ;  /* 0x0000004a4c4a723c */ /* 0x040fe20000000860 */
[----:B------:R-:W-:Y:S02]  /*1b10*/  PRMT R89, R69, 0x7632, R89 ;  /* 0x0000763245597816 */ /* 0x000fe40000000059 */
[C---:B------:R-:W-:Y:S02]  /*1b20*/  PRMT R109, R16.reuse, 0x7610, R109 ;  /* 0x00007610106d7816 */ /* 0x040fe4000000006d */
[----:B------:R-:W-:Y:S02]  /*1b30*/  PRMT R108, R16, 0x7632, R108 ;  /* 0x00007632106c7816 */ /* 0x000fe4000000006c */
[----:B------:R-:W-:Y:S01]  /*1b40*/  PRMT R107, R17, 0x7610, R107 ;  /* 0x00007610116b7816 */ /* 0x000fe2000000006b */
[----:B------:R-:W-:Y:S01]  /*1b50*/  HMMA.16816.F16 R14, R76, R56, R44 ;  /* 0x000000384c0e723c */ /* 0x000fe2000000082c */
[----:B------:R-:W-:-:S02]  /*1b60*/  PRMT R45, R84, 0x7610, R45 ;  /* 0x00007610542d7816 */ /* 0x000fc4000000002d */
[----:B------:R-:W-:Y:S02]  /*1b70*/  PRMT R44, R85, 0x7610, R44 ;  /* 0x00007610552c7816 */ /* 0x000fe4000000002c */
[----:B------:R-:W-:Y:S02]  /*1b80*/  PRMT R57, R20, 0x7632, R57 ;  /* 0x0000763214397816 */ /* 0x000fe40000000039 */
[----:B------:R-:W-:Y:S01]  /*1b90*/  PRMT R84, R84, 0x7632, R84 ;  /* 0x0000763254547816 */ /* 0x000fe20000000054 */
[----:B------:R-:W-:Y:S01]  /*1ba0*/  HMMA.16816.F16 R58, R76, R58, R100 ;  /* 0x0000003a4c3a723c */ /* 0x000fe20000000864 */
[C---:B------:R-:W-:Y:S02]  /*1bb0*/  PRMT R100, R98.reuse, 0x7610, R100 ;  /* 0x0000761062647816 */ /* 0x040fe40000000064 */
[----:B------:R-:W-:Y:S02]  /*1bc0*/  PRMT R101, R98, 0x7632, R101 ;  /* 0x0000763262657816 */ /* 0x000fe40000000065 */
[----:B------:R-:W-:-:S02]  /*1bd0*/  PRMT R98, R99, 0x7610, R98 ;  /* 0x0000761063627816 */ /* 0x000fc40000000062 */
[----:B------:R-:W-:Y:S01]  /*1be0*/  PRMT R85, R85, 0x7632, R85 ;  /* 0x0000763255557816 */ /* 0x000fe20000000055 */
[C---:B------:R-:W-:Y:S01]  /*1bf0*/  HMMA.16816.F16 R32, R76.reuse, R32, R36 ;  /* 0x000000204c20723c */ /* 0x040fe20000000824 */
[----:B------:R-:W-:Y:S02]  /*1c00*/  PRMT R56, R86, 0x7632, R56 ;  /* 0x0000763256387816 */ /* 0x000fe40000000038 */
[----:B------:R-:W-:Y:S02]  /*1c10*/  PRMT R106, R17, 0x7632, R106 ;  /* 0x00007632116a7816 */ /* 0x000fe4000000006a */
[C---:B------:R-:W-:Y:S02]  /*1c20*/  PRMT R105, R54.reuse, 0x7610, R105 ;  /* 0x0000761036697816 */ /* 0x040fe40000000069 */
[----:B------:R-:W-:Y:S01]  /*1c30*/  PRMT R104, R54, 0x7632, R104 ;  /* 0x0000763236687816 */ /* 0x000fe20000000068 */
[----:B------:R-:W-:Y:S01]  /*1c40*/  HMMA.16816.F16 R34, R76, R34, R38 ;  /* 0x000000224c22723c */ /* 0x000fe20000000826 */
[----:B------:R-:W-:-:S02]  /*1c50*/  PRMT R76, R22, 0x7632, R76 ;  /* 0x00007632164c7816 */ /* 0x000fc4000000004c */
[----:B------:R-:W-:Y:S02]  /*1c60*/  PRMT R77, R23, 0x7610, R77 ;  /* 0x00007610174d7816 */ /* 0x000fe4000000004d */
[C---:B------:R-:W-:Y:S02]  /*1c70*/  PRMT R102, R55.reuse, 0x7610, R102 ;  /* 0x0000761037667816 */ /* 0x040fe40000000066 */
[----:B------:R-:W-:Y:S02]  /*1c80*/  PRMT R103, R55, 0x7632, R103 ;  /* 0x0000763237677816 */ /* 0x000fe40000000067 */
[----:B------:R-:W-:Y:S02]  /*1c90*/  PRMT R99, R99, 0x7632, R99 ;  /* 0x0000763263637816 */ /* 0x000fe40000000063 */
[C---:B------:R-:W-:Y:S02]  /*1ca0*/  PRMT R94, R74.reuse, 0x7610, R94 ;  /* 0x000076104a5e7816 */ /* 0x040fe4000000005e */
[----:B------:R-:W-:-:S02]  /*1cb0*/  PRMT R95, R74, 0x7632, R95 ;  /* 0x000076324a5f7816 */ /* 0x000fc4000000005f */
[C---:B------:R-:W-:Y:S02]  /*1cc0*/  PRMT R96, R75.reuse, 0x7610, R96 ;  /* 0x000076104b607816 */ /* 0x040fe40000000060 */
[----:B------:R-:W-:Y:S02]  /*1cd0*/  PRMT R97, R75, 0x7632, R97 ;  /* 0x000076324b617816 */ /* 0x000fe40000000061 */
[C---:B------:R-:W-:Y:S02]  /*1ce0*/  PRMT R91, R14.reuse, 0x7610, R91 ;  /* 0x000076100e5b7816 */ /* 0x040fe4000000005b */
[----:B------:R-:W-:Y:S01]  /*1cf0*/  PRMT R90, R14, 0x7632, R90 ;  /* 0x000076320e5a7816 */ /* 0x000fe2000000005a */
[----:B------:R-:W-:Y:S06]  /*1d00*/  BAR.SYNC.DEFER_BLOCKING 0x0 ;  /* 0x0000000000007b1d */ /* 0x000fec0000010000 */
[----:B------:R-:W-:Y:S05]  /*1d10*/  BRA.U UP0, `(.L_x_1) ;  /* 0x0000000100bc7547 */ /* 0x000fea000b800000 */
[C---:B------:R-:W-:Y:S01]  /*1d20*/  LEA R22, P0, R13.reuse, UR26, 0x1 ;  /* 0x0000001a0d167c11 */ /* 0x040fe2000f8008ff */
[----:B------:R-:W-:Y:S01]  /*1d30*/  IMAD.U32 R21, RZ, RZ, UR8 ;  /* 0x00000008ff157e24 */ /* 0x000fe2000f8e00ff */
[----:B------:R-:W-:Y:S01]  /*1d40*/  LEA R25, R112, UR20, 0x1 ;  /* 0x0000001470197c11 */ /* 0x000fe2000f8e08ff */
[----:B------:R-:W-:Y:S01]  /*1d50*/  IMAD.U32 R19, RZ, RZ, UR9 ;  /* 0x00000009ff137e24 */ /* 0x000fe2000f8e00ff */
[----:B------:R-:W-:Y:S01]  /*1d60*/  LEA.HI.X R23, R13, UR27, R12, 0x1, P0 ;  /* 0x0000001b0d177c11 */ /* 0x000fe200080f0c0c */
[----:B------:R-:W-:Y:S01]  /*1d70*/  IMAD.U32 R17, RZ, RZ, UR10 ;  /* 0x0000000aff117e24 */ /* 0x000fe2000f8e00ff */
[C---:B------:R-:W-:Y:S01]  /*1d80*/  LEA R30, P0, R6.reuse, UR28, 0x1 ;  /* 0x0000001c061e7c11 */ /* 0x040fe2000f8008ff */
[----:B------:R-:W-:Y:S01]  /*1d90*/  IMAD.U32 R29, RZ, RZ, UR11 ;  /* 0x0000000bff1d7e24 */ /* 0x000fe2000f8e00ff */
[----:B------:R-:W1:Y:S01]  /*1da0*/  LDC R14, c[0x0][0x398] ;  /* 0x0000e600ff0e7b82 */ /* 0x000e620000000800 */
[----:B------:R-:W-:Y:S01]  /*1db0*/  IMAD.WIDE R20, R21, 0x2, R22 ;  /* 0x0000000215147825 */ /* 0x000fe200078e0216 */
[----:B------:R-:W-:Y:S01]  /*1dc0*/  LEA.HI.X R31, R6, UR29, R5, 0x1, P0 ;  /* 0x0000001d061f7c11 */ /* 0x000fe200080f0c05 */
[----:B------:R-:W-:Y:S01]  /*1dd0*/  @!PT LDS RZ, [RZ] ;  /* 0x00000000fffff984 */ /* 0x000fe20000000800 */
[----:B------:R-:W-:Y:S01]  /*1de0*/  @!PT LDS RZ, [RZ] ;  /* 0x00000000fffff984 */ /* 0x000fe20000000800 */
[----:B------:R-:W-:Y:S01]  /*1df0*/  @!PT LDS RZ, [RZ] ;  /* 0x00000000fffff984 */ /* 0x000fe20000000800 */
[----:B------:R-:W-:Y:S01]  /*1e00*/  LDGSTS.E.BYPASS.128 [R25], desc[UR24][R22.64] ;  /* 0x0000000016197fae */ /* 0x000fe2000b981818 */
[----:B------:R-:W-:Y:S01]  /*1e10*/  LEA R37, R0, UR30, 0x1 ;  /* 0x0000001e00257c11 */ /* 0x000fe2000f8e08ff */
[--C-:B------:R-:W-:Y:S01]  /*1e20*/  IMAD.WIDE R18, R19, 0x2, R22.reuse ;  /* 0x0000000213127825 */ /* 0x100fe200078e0216 */
[----:B------:R-:W-:Y:S01]  /*1e30*/  IADD3 R13, P0, PT, R13, 0x40, RZ ;  /* 0x000000400d0d7810 */ /* 0x000fe20007f1e0ff */
[----:B------:R-:W-:Y:S02]  /*1e40*/  LDGSTS.E.BYPASS.128 [R25+0x800], desc[UR24][R20.64] ;  /* 0x0080000014197fae */ /* 0x000fe4000b981818 */
[----:B------:R-:W-:-:S02]  /*1e50*/  IMAD.WIDE R16, R17, 0x2, R22 ;  /* 0x0000000211107825 */ /* 0x000fc400078e0216 */
[----:B------:R-:W-:Y:S02]  /*1e60*/  LDGSTS.E.BYPASS.128 [R25+0x1000], desc[UR24][R18.64] ;  /* 0x0100000012197fae */ /* 0x000fe4000b981818 */
[----:B------:R-:W-:Y:S02]  /*1e70*/  IMAD.U32 R27, RZ, RZ, UR12 ;  /* 0x0000000cff1b7e24 */ /* 0x000fe4000f8e00ff */
[----:B------:R-:W-:Y:S01]  /*1e80*/  IMAD.U32 R39, RZ, RZ, UR13 ;  /* 0x0000000dff277e24 */ /* 0x000fe2000f8e00ff */
[----:B------:R2:W-:Y:S01]  /*1e90*/  LDGSTS.E.BYPASS.128 [R25+0x1800], desc[UR24][R16.64] ;  /* 0x0180000010197fae */ /* 0x0005e2000b981818 */
[----:B------:R-:W-:Y:S02]  /*1ea0*/  IMAD.U32 R41, RZ, RZ, UR14 ;  /* 0x0000000eff297e24 */ /* 0x000fe4000f8e00ff */
[----:B------:R-:W-:Y:S01]  /*1eb0*/  IMAD.U32 R43, RZ, RZ, UR15 ;  /* 0x0000000fff2b7e24 */ /* 0x000fe2000f8e00ff */
[----:B------:R3:W-:Y:S01]  /*1ec0*/  LDGSTS.E.BYPASS.128 [R37], desc[UR24][R30.64] ;  /* 0x000000001e257fae */ /* 0x0007e2000b981818 */
[----:B------:R-:W-:-:S04]  /*1ed0*/  IMAD.WIDE R28, R29, 0x2, R30 ;  /* 0x000000021d1c7825 */ /* 0x000fc800078e021e */
[----:B------:R-:W-:Y:S01]  /*1ee0*/  IMAD.U32 R55, RZ, RZ, UR16 ;  /* 0x00000010ff377e24 */ /* 0x000fe2000f8e00ff */
[----:B------:R3:W-:Y:S01]  /*1ef0*/  LDGSTS.E.BYPASS.128 [R37+0x800], desc[UR24][R28.64] ;  /* 0x008000001c257fae */ /* 0x0007e2000b981818 */
[----:B------:R-:W-:-:S04]  /*1f00*/  IMAD.WIDE R26, R27, 0x2, R30 ;  /* 0x000000021b1a7825 */ /* 0x000fc800078e021e */
[----:B------:R-:W-:Y:S01]  /*1f10*/  IMAD.U32 R65, RZ, RZ, UR17 ;  /* 0x00000011ff417e24 */ /* 0x000fe2000f8e00ff */
[----:B------:R3:W-:Y:S01]  /*1f20*/  LDGSTS.E.BYPASS.128 [R37+0x1000], desc[UR24][R26.64] ;  /* 0x010000001a257fae */ /* 0x0007e2000b981818 */
[----:B--2---:R-:W-:-:S04]  /*1f30*/  IMAD.WIDE R24, R39, 0x2, R30 ;  /* 0x0000000227187825 */ /* 0x004fc800078e021e */
[--C-:B------:R-:W-:Y:S01]  /*1f40*/  IMAD.WIDE R22, R41, 0x2, R30.reuse ;  /* 0x0000000229167825 */ /* 0x100fe200078e021e */
[----:B------:R3:W-:Y:S03]  /*1f50*/  LDGSTS.E.BYPASS.128 [R37+0x1800], desc[UR24][R24.64] ;  /* 0x0180000018257fae */ /* 0x0007e6000b981818 */
[--C-:B------:R-:W-:Y:S01]  /*1f60*/  IMAD.WIDE R20, R43, 0x2, R30.reuse ;  /* 0x000000022b147825 */ /* 0x100fe200078e021e */
[----:B------:R3:W-:Y:S03]  /*1f70*/  LDGSTS.E.BYPASS.128 [R37+0x2000], desc[UR24][R22.64] ;  /* 0x0200000016257fae */ /* 0x0007e6000b981818 */
[--C-:B------:R-:W-:Y:S01]  /*1f80*/  IMAD.WIDE R18, R55, 0x2, R30.reuse ;  /* 0x0000000237127825 */ /* 0x100fe200078e021e */
[----:B------:R3:W-:Y:S03]  /*1f90*/  LDGSTS.E.BYPASS.128 [R37+0x2800], desc[UR24][R20.64] ;  /* 0x0280000014257fae */ /* 0x0007e6000b981818 */
[----:B------:R-:W-:Y:S01]  /*1fa0*/  IMAD.WIDE R16, R65, 0x2, R30 ;  /* 0x0000000241107825 */ /* 0x000fe200078e021e */
[----:B------:R3:W-:Y:S03]  /*1fb0*/  LDGSTS.E.BYPASS.128 [R37+0x3000], desc[UR24][R18.64] ;  /* 0x0300000012257fae */ /* 0x0007e6000b981818 */
[----:B-1----:R-:W-:Y:S01]  /*1fc0*/  IMAD.SHL.U32 R14, R14, 0x40, RZ ;  /* 0x000000400e0e7824 */ /* 0x002fe200078e00ff */
[----:B------:R3:W-:Y:S01]  /*1fd0*/  LDGSTS.E.BYPASS.128 [R37+0x3800], desc[UR24][R16.64] ;  /* 0x0380000010257fae */ /* 0x0007e2000b981818 */
[----:B------:R-:W-:-:S03]  /*1fe0*/  IMAD.X R12, RZ, RZ, R12, P0 ;  /* 0x000000ffff0c7224 */ /* 0x000fc600000e060c */
[----:B------:R-:W-:-:S04]  /*1ff0*/  IADD3 R6, P1, PT, R14, R6, RZ ;  /* 0x000000060e067210 */ /* 0x000fc80007f3e0ff */
[----:B------:R-:W-:-:S09]  /*2000*/  LEA.HI.X.SX32 R5, R14, R5, 0x1, P1 ;  /* 0x000000050e057211 */ /* 0x000fd200008f0eff */
.L_x_1:
[----:B------:R-:W0:Y:S01]  /*2010*/  LDGDEPBAR ;  /* 0x00000000000079af */ /* 0x000e220000000000 */
[----:B------:R-:W-:Y:S01]  /*2020*/  UISETP.GE.AND UP0, UPT, UR4, UR19, UPT ;  /* 0x000000130400728c */ /* 0x000fe2000bf06270 */
[C---:B------:R-:W-:Y:S01]  /*2030*/  PRMT R93, R15.reuse, 0x7610, R93 ;  /* 0x000076100f5d7816 */ /* 0x040fe2000000005d */
[----:B------:R-:W-:Y:S01]  /*2040*/  UIADD3 UR7, UPT, UPT, UR7, 0x1, URZ ;  /* 0x0000000107077890 */ /* 0x000fe2000fffe0ff */
[----:B------:R-:W-:Y:S02]  /*2050*/  PRMT R92, R15, 0x7632, R92 ;  /* 0x000076320f5c7816 */ /* 0x000fe4000000005c */
[C---:B------:R-:W-:Y:S01]  /*2060*/  PRMT R70, R58.reuse, 0x7610, R70 ;  /* 0x000076103a467816 */ /* 0x040fe20000000046 */
[----:B------:R-:W-:Y:S01]  /*2070*/  UISETP.NE.AND UP1, UPT, UR7, URZ, UPT ;  /* 0x000000ff0700728c */ /* 0x000fe2000bf25270 */
[----:B------:R-:W-:Y:S02]  /*2080*/  PRMT R71, R58, 0x7632, R71 ;  /* 0x000076323a477816 */ /* 0x000fe40000000047 */
[----:B------:R-:W-:-:S02]  /*2090*/  PRMT R78, R59, 0x7610, R78 ;  /* 0x000076103b4e7816 */ /* 0x000fc4000000004e */
[----:B------:R-:W-:Y:S02]  /*20a0*/  PRMT R79, R59, 0x7632, R79 ;  /* 0x000076323b4f7816 */ /* 0x000fe4000000004f */
[C---:B---3--:R-:W-:Y:S02]  /*20b0*/  PRMT R18, R32.reuse, 0x7610, R18 ;  /* 0x0000761020127816 */ /* 0x048fe40000000012 */
[----:B------:R-:W-:Y:S02]  /*20c0*/  PRMT R19, R32, 0x7632, R19 ;  /* 0x0000763220137816 */ /* 0x000fe40000000013 */
[C---:B------:R-:W-:Y:S02]  /*20d0*/  PRMT R68, R33.reuse, 0x7610, R68 ;  /* 0x0000761021447816 */ /* 0x040fe40000000044 */
[----:B------:R-:W-:Y:S02]  /*20e0*/  PRMT R69, R33, 0x7632, R69 ;  /* 0x0000763221457816 */ /* 0x000fe40000000045 */
[----:B------:R-:W-:-:S02]  /*20f0*/  PRMT R14, R34, 0x7610, R14 ;  /* 0x00007610220e7816 */ /* 0x000fc4000000000e */
[----:B------:R-:W-:Y:S02]  /*2100*/  PRMT R15, R34, 0x7632, R15 ;  /* 0x00007632220f7816 */ /* 0x000fe4000000000f */
[C---:B------:R-:W-:Y:S02]  /*2110*/  PRMT R16, R35.reuse, 0x7610, R16 ;  /* 0x0000761023107816 */ /* 0x040fe40000000010 */
[----:B------:R-:W-:Y:S01]  /*2120*/  PRMT R17, R35, 0x7632, R17 ;  /* 0x0000763223117816 */ /* 0x000fe20000000011 */
[----:B------:R-:W-:Y:S06]  /*2130*/  BRA.U UP0, `(.L_x_2) ;  /* 0x0000000100087547 */ /* 0x000fec000b800000 */
[----:B------:R-:W-:-:S04]  /*2140*/  DEPBAR.LE SB0, 0x1 ;  /* 0x000080400000791a */ /* 0x000fc80000000000 */
[----:B------:R-:W-:Y:S06]  /*2150*/  BAR.SYNC.DEFER_BLOCKING 0x0 ;  /* 0x0000000000007b1d */ /* 0x000fec0000010000 */
.L_x_2:
[----:B------:R-:W-:Y:S01]  /*2160*/  UIADD3 UR4, UPT, UPT, UR4, 0x1, URZ ;  /* 0x0000000104047890 */ /* 0x000fe2000fffe0ff */
[----:B------:R-:W-:Y:S11]  /*2170*/  BRA.U UP1, `(.L_x_3) ;  /* 0xfffffff101287547 */ /* 0x000ff6000b83ffff */
.L_x_0:
[----:B------:R-:W1:Y:S01]  /*2180*/  S2R R3, SR_TID.X ;  /* 0x0000000000037919 */ /* 0x000e620000002100 */
[----:B------:R-:W2:Y:S01]  /*2190*/  LDCU UR4, c[0x0][0x398] ;  /* 0x00007300ff0477ac */ /* 0x000ea20008000800 */
[----:B------:R-:W-:-:S04]  /*21a0*/  DEPBAR.LE SB0, 0x0 ;  /* 0x000080000000791a */ /* 0x000fc80000000000 */
[----:B------:R-:W3:Y:S01]  /*21b0*/  LDCU.64 UR6, c[0x0][0x380] ;  /* 0x00007000ff0677ac */ /* 0x000ee20008000a00 */
[----:B------:R-:W-:Y:S02]  /*21c0*/  IMAD.U32 R9, RZ, RZ, UR14 ;  /* 0x0000000eff097e24 */ /* 0x000fe4000f8e00ff */
[----:B------:R-:W-:Y:S01]  /*21d0*/  IMAD.U32 R11, RZ, RZ, UR11 ;  /* 0x0000000bff0b7e24 */ /* 0x000fe2000f8e00ff */
[--C-:B-1----:R-:W-:Y:S02]  /*21e0*/  SHF.R.U32.HI R2, RZ, 0x1, R3.reuse ;  /* 0x00000001ff027819 */ /* 0x102fe40000011603 */
[----:B------:R-:W-:Y:S01]  /*21f0*/  SHF.R.U32.HI R0, RZ, 0x2, R3 ;  /* 0x00000002ff007819 */ /* 0x000fe20000011603 */
[----:B------:R-:W-:Y:S01]  /*2200*/  IMAD.SHL.U32 R3, R3, 0x2, RZ ;  /* 0x0000000203037824 */ /* 0x000fe200078e00ff */
[----:B------:R-:W-:-:S04]  /*2210*/  LOP3.LUT R2, R2, 0x10, RZ, 0xc0, !PT ;  /* 0x0000001002027812 */ /* 0x000fc800078ec0ff */
[----:B------:R-:W-:Y:S01]  /*2220*/  LOP3.LUT R3, R3, 0x6, RZ, 0xc0, !PT ;  /* 0x0000000603037812 */ /* 0x000fe200078ec0ff */
[----:B------:R-:W-:Y:S01]  /*2230*/  IMAD.IADD R113, R113, 0x1, R2 ;  /* 0x0000000171717824 */ /* 0x000fe200078e0202 */
[C---:B------:R-:W-:Y:S02]  /*2240*/  LOP3.LUT R2, R0.reuse, 0x10, RZ, 0xc0, !PT ;  /* 0x0000001000027812 */ /* 0x040fe400078ec0ff */
[----:B------:R-:W-:-:S03]  /*2250*/  LOP3.LUT R0, R0, 0x7, RZ, 0xc0, !PT ;  /* 0x0000000700007812 */ /* 0x000fc600078ec0ff */
[----:B------:R-:W-:Y:S02]  /*2260*/  VIADD R2, R2, UR5 ;  /* 0x0000000502027c36 */ /* 0x000fe40008000000 */
[----:B--2---:R-:W-:Y:S02]  /*2270*/  IMAD R3, R0, UR4, R3 ;  /* 0x0000000400037c24 */ /* 0x004fe4000f8e0203 */
[----:B------:R-:W-:-:S03]  /*2280*/  IMAD R2, R2, UR4, R113 ;  /* 0x0000000402027c24 */ /* 0x000fc6000f8e0271 */
[----:B------:R-:W-:Y:S01]  /*2290*/  SHF.R.S32.HI R5, RZ, 0x1f, R3 ;  /* 0x0000001fff057819 */ /* 0x000fe20000011403 */
[----:B------:R-:W-:Y:S01]  /*22a0*/  BAR.SYNC.DEFER_BLOCKING 0x0 ;  /* 0x0000000000007b1d */ /* 0x000fe20000010000 */
[----:B------:R-:W-:-:S04]  /*22b0*/  IADD3 R3, P0, PT, R2, R3, RZ ;  /* 0x0000000302037210 */ /* 0x000fc80007f1e0ff */
[----:B------:R-:W-:Y:S01]  /*22c0*/  LEA.HI.X.SX32 R2, R2, R5, 0x1, P0 ;  /* 0x0000000502027211 */ /* 0x000fe200000f0eff */
[----:B------:R-:W-:Y:S01]  /*22d0*/  IMAD.U32 R5, RZ, RZ, UR11 ;  /* 0x0000000bff057e24 */ /* 0x000fe2000f8e00ff */
[----:B---3--:R-:W-:-:S04]  /*22e0*/  LEA R6, P0, R3, UR6, 0x1 ;  /* 0x0000000603067c11 */ /* 0x008fc8000f8008ff */
[----:B------:R-:W-:-:S03]  /*22f0*/  LEA.HI.X R7, R3, UR7, R2, 0x1, P0 ;  /* 0x0000000703077c11 */ /* 0x000fc600080f0c02 */
[----:B------:R-:W-:-:S04]  /*2300*/  IMAD.WIDE R4, R5, 0x2, R6 ;  /* 0x0000000205047825 */ /* 0x000fc800078e0206 */
[----:B------:R-:W-:Y:S01]  /*2310*/  IMAD.WIDE R2, R9, 0x2, R6 ;  /* 0x0000000209027825 */ /* 0x000fe200078e0206 */
[----:B------:R-:W-:Y:S03]  /*2320*/  STG.E.U16 desc[UR24][R6.64], R63 ;  /* 0x0000003f06007986 */ /* 0x000fe6000c101518 */
[----:B------:R-:W-:Y:S01]  /*2330*/  IMAD.WIDE R8, R11, 0x2, R2 ;  /* 0x000000020b087825 */ /* 0x000fe200078e0202 */
[----:B------:R-:W-:Y:S04]  /*2340*/  STG.E.U16 desc[UR24][R6.64+0x2], R76 ;  /* 0x0000024c06007986 */ /* 0x000fe8000c101518 */
        /* <DEDUP_REMOVED lines=61> */
[----:B------:R-:W-:Y:S01]  /*2720*/  STG.E.U16 desc[UR24][R8.64+0xd2], R17 ;  /* 0x0000d21108007986 */ /* 0x000fe2000c101518 */
[----:B------:R-:W-:Y:S05]  /*2730*/  EXIT ;  /* 0x000000000000794d */ /* 0x000fea0003800000 */
.L_x_4:
[----:B------:R-:W-:-:S00]  /*2740*/  BRA `(.L_x_4) ;  /* 0xfffffffc00fc7947 */ /* 0x000fc0000383ffff */
[----:B------:R-:W-:-:S00]  /*2750*/  NOP ;  /* 0x0000000000007918 */ /* 0x000fc00000000000 */
        /* <DEDUP_REMOVED lines=10> */
.L_x_5:


//--------------------- .nv.shared.wmma_example   --------------------------
	.section	.nv.shared.wmma_example,"aw",@nobits
	.sectionflags	@""
	.align	16
.nv.shared.wmma_example:
	.zero		50176


//--------------------- .nv.shared.reserved.0     --------------------------
	.section	.nv.shared.reserved.0,"aw",@nobits
	.weak		__nv_reservedSMEM_offset_0_alias
	.size		__nv_reservedSMEM_offset_0_alias, 0, 64
	.other		__nv_reservedSMEM_offset_0_alias,@"STO_CUDA_RESERVED_SHARED STV_DEFAULT"
__nv_reservedSMEM_offset_0_alias:
	.zero		0
	.zero		64


//--------------------- .nv.constant0.wmma_example --------------------------
	.section	.nv.constant0.wmma_example,"a",@progbits
	.sectionflags	@""
	.align	4
.nv.constant0.wmma_example:
	.zero		928


//--------------------- SYMBOLS --------------------------

	.type		.nv.reservedSmem.offset0,@object
	.size		.nv.reservedSmem.offset0,0x4
	.type		.nv.reservedSmem.cap,@object
	.size		.nv.reservedSmem.cap,0x4
